//
// Generated by NVIDIA NVVM Compiler
//
// Compiler Build ID: CL-36424714
// Cuda compilation tools, release 13.0, V13.0.88
// Based on NVVM 20.0.0
//

.version 9.0
.target sm_100
.address_size 64

	// .globl	_Z3addjPfS_S_
.extern .shared .align 16 .b8 tmp[];

.visible .entry _Z3addjPfS_S_(
	.param .u32 _Z3addjPfS_S__param_0,
	.param .u64 .ptr .align 1 _Z3addjPfS_S__param_1,
	.param .u64 .ptr .align 1 _Z3addjPfS_S__param_2,
	.param .u64 .ptr .align 1 _Z3addjPfS_S__param_3
)
{
	.reg .pred 	%p<3>;
	.reg .b32 	%r<11>;
	.reg .b32 	%f<4>;
	.reg .b64 	%rd<11>;

	ld.param.u32 	%r6, [_Z3addjPfS_S__param_0];
	ld.param.u64 	%rd4, [_Z3addjPfS_S__param_1];
	ld.param.u64 	%rd5, [_Z3addjPfS_S__param_2];
	ld.param.u64 	%rd6, [_Z3addjPfS_S__param_3];
	mov.u32 	%r1, %ntid.x;
	mov.u32 	%r7, %ctaid.x;
	mov.u32 	%r8, %tid.x;
	mad.lo.s32 	%r10, %r7, %r1, %r8;
	setp.ge.u32 	%p1, %r10, %r6;
	@%p1 bra 	$L__BB0_3;
	mov.u32 	%r9, %nctaid.x;
	mul.lo.s32 	%r3, %r9, %r1;
	cvta.to.global.u64 	%rd1, %rd4;
	cvta.to.global.u64 	%rd2, %rd5;
	cvta.to.global.u64 	%rd3, %rd6;
$L__BB0_2:
	mul.wide.u32 	%rd7, %r10, 4;
	add.s64 	%rd8, %rd1, %rd7;
	ld.global.f32 	%f1, [%rd8];
	add.s64 	%rd9, %rd2, %rd7;
	ld.global.f32 	%f2, [%rd9];
	add.f32 	%f3, %f1, %f2;
	add.s64 	%rd10, %rd3, %rd7;
	st.global.f32 	[%rd10], %f3;
	add.s32 	%r10, %r10, %r3;
	setp.lt.u32 	%p2, %r10, %r6;
	@%p2 bra 	$L__BB0_2;
$L__BB0_3:
	ret;

}
	// .globl	_Z10add_float4jPfS_S_
.visible .entry _Z10add_float4jPfS_S_(
	.param .u32 _Z10add_float4jPfS_S__param_0,
	.param .u64 .ptr .align 1 _Z10add_float4jPfS_S__param_1,
	.param .u64 .ptr .align 1 _Z10add_float4jPfS_S__param_2,
	.param .u64 .ptr .align 1 _Z10add_float4jPfS_S__param_3
)
{
	.reg .pred 	%p<3>;
	.reg .b32 	%r<13>;
	.reg .b32 	%f<13>;
	.reg .b64 	%rd<11>;

	ld.param.u32 	%r6, [_Z10add_float4jPfS_S__param_0];
	ld.param.u64 	%rd4, [_Z10add_float4jPfS_S__param_1];
	ld.param.u64 	%rd5, [_Z10add_float4jPfS_S__param_2];
	ld.param.u64 	%rd6, [_Z10add_float4jPfS_S__param_3];
	mov.u32 	%r7, %tid.x;
	mov.u32 	%r1, %ntid.x;
	mov.u32 	%r8, %ctaid.x;
	mad.lo.s32 	%r9, %r1, %r8, %r7;
	shl.b32 	%r12, %r9, 2;
	setp.ge.u32 	%p1, %r12, %r6;
	@%p1 bra 	$L__BB1_3;
	mov.u32 	%r10, %nctaid.x;
	mul.lo.s32 	%r11, %r10, %r1;
	shl.b32 	%r3, %r11, 2;
	cvta.to.global.u64 	%rd1, %rd4;
	cvta.to.global.u64 	%rd2, %rd5;
	cvta.to.global.u64 	%rd3, %rd6;
$L__BB1_2:
	mul.wide.u32 	%rd7, %r12, 4;
	add.s64 	%rd8, %rd1, %rd7;
	ld.global.v4.f32 	{%f1, %f2, %f3, %f4}, [%rd8];
	add.s64 	%rd9, %rd2, %rd7;
	ld.global.v4.f32 	{%f5, %f6, %f7, %f8}, [%rd9];
	add.f32 	%f9, %f1, %f5;
	add.f32 	%f10, %f2, %f6;
	add.f32 	%f11, %f3, %f7;
	add.f32 	%f12, %f4, %f8;
	add.s64 	%rd10, %rd3, %rd7;
	st.global.v4.f32 	[%rd10], {%f9, %f10, %f11, %f12};
	add.s32 	%r12, %r12, %r3;
	setp.lt.u32 	%p2, %r12, %r6;
	@%p2 bra 	$L__BB1_2;
$L__BB1_3:
	ret;

}
	// .globl	_Z3dotjPfS_S_
.visible .entry _Z3dotjPfS_S_(
	.param .u32 _Z3dotjPfS_S__param_0,
	.param .u64 .ptr .align 1 _Z3dotjPfS_S__param_1,
	.param .u64 .ptr .align 1 _Z3dotjPfS_S__param_2,
	.param .u64 .ptr .align 1 _Z3dotjPfS_S__param_3
)
{
	.reg .pred 	%p<7>;
	.reg .b32 	%r<16>;
	.reg .b32 	%f<14>;
	.reg .b64 	%rd<15>;

	ld.param.u32 	%r10, [_Z3dotjPfS_S__param_0];
	ld.param.u64 	%rd5, [_Z3dotjPfS_S__param_1];
	ld.param.u64 	%rd6, [_Z3dotjPfS_S__param_2];
	ld.param.u64 	%rd4, [_Z3dotjPfS_S__param_3];
	cvta.to.global.u64 	%rd1, %rd6;
	cvta.to.global.u64 	%rd2, %rd5;
	mov.u32 	%r1, %tid.x;
	mov.u32 	%r15, %ntid.x;
	mov.u32 	%r11, %ctaid.x;
	mad.lo.s32 	%r3, %r15, %r11, %r1;
	mov.u32 	%r12, %nctaid.x;
	mul.lo.s32 	%r4, %r12, %r15;
	mul.wide.u32 	%rd7, %r3, 4;
	add.s64 	%rd3, %rd2, %rd7;
	ld.global.f32 	%f4, [%rd3];
	add.s64 	%rd8, %rd1, %rd7;
	ld.global.f32 	%f5, [%rd8];
	mul.f32 	%f13, %f4, %f5;
	st.global.f32 	[%rd3], %f13;
	add.s32 	%r14, %r3, %r4;
	setp.ge.u32 	%p1, %r14, %r10;
	@%p1 bra 	$L__BB2_2;
$L__BB2_1:
	mul.wide.u32 	%rd9, %r14, 4;
	add.s64 	%rd10, %rd2, %rd9;
	ld.global.f32 	%f6, [%rd10];
	add.s64 	%rd11, %rd1, %rd9;
	ld.global.f32 	%f7, [%rd11];
	fma.rn.f32 	%f13, %f6, %f7, %f13;
	st.global.f32 	[%rd3], %f13;
	add.s32 	%r14, %r14, %r4;
	setp.lt.u32 	%p2, %r14, %r10;
	@%p2 bra 	$L__BB2_1;
$L__BB2_2:
	bar.sync 	0;
	setp.lt.u32 	%p3, %r15, 2;
	@%p3 bra 	$L__BB2_6;
$L__BB2_3:
	shr.u32 	%r9, %r15, 1;
	setp.ge.u32 	%p4, %r1, %r9;
	@%p4 bra 	$L__BB2_5;
	add.s32 	%r13, %r9, %r3;
	mul.wide.u32 	%rd12, %r13, 4;
	add.s64 	%rd13, %rd2, %rd12;
	ld.global.f32 	%f8, [%rd13];
	ld.global.f32 	%f9, [%rd3];
	add.f32 	%f10, %f8, %f9;
	st.global.f32 	[%rd3], %f10;
$L__BB2_5:
	bar.sync 	0;
	setp.gt.u32 	%p5, %r15, 3;
	mov.u32 	%r15, %r9;
	@%p5 bra 	$L__BB2_3;
$L__BB2_6:
	setp.ne.s32 	%p6, %r1, 0;
	@%p6 bra 	$L__BB2_8;
	ld.global.f32 	%f11, [%rd3];
	cvta.to.global.u64 	%rd14, %rd4;
	atom.global.add.f32 	%f12, [%rd14], %f11;
$L__BB2_8:
	ret;

}
	// .globl	_Z19dot_shared_externaljPfS_S_
.visible .entry _Z19dot_shared_externaljPfS_S_(
	.param .u32 _Z19dot_shared_externaljPfS_S__param_0,
	.param .u64 .ptr .align 1 _Z19dot_shared_externaljPfS_S__param_1,
	.param .u64 .ptr .align 1 _Z19dot_shared_externaljPfS_S__param_2,
	.param .u64 .ptr .align 1 _Z19dot_shared_externaljPfS_S__param_3
)
{
	.reg .pred 	%p<7>;
	.reg .b32 	%r<20>;
	.reg .b32 	%f<12>;
	.reg .b64 	%rd<10>;

	ld.param.u32 	%r10, [_Z19dot_shared_externaljPfS_S__param_0];
	ld.param.u64 	%rd3, [_Z19dot_shared_externaljPfS_S__param_1];
	ld.param.u64 	%rd4, [_Z19dot_shared_externaljPfS_S__param_2];
	ld.param.u64 	%rd5, [_Z19dot_shared_externaljPfS_S__param_3];
	mov.u32 	%r1, %tid.x;
	mov.u32 	%r11, %ctaid.x;
	mov.u32 	%r19, %ntid.x;
	mad.lo.s32 	%r18, %r11, %r19, %r1;
	shl.b32 	%r12, %r1, 2;
	mov.u32 	%r13, tmp;
	add.s32 	%r4, %r13, %r12;
	mov.b32 	%r14, 0;
	st.shared.u32 	[%r4], %r14;
	setp.ge.u32 	%p1, %r18, %r10;
	@%p1 bra 	$L__BB3_4;
	mov.u32 	%r15, %nctaid.x;
	mul.lo.s32 	%r5, %r15, %r19;
	cvta.to.global.u64 	%rd1, %rd3;
	cvta.to.global.u64 	%rd2, %rd4;
	mov.f32 	%f11, 0f00000000;
$L__BB3_2:
	mul.wide.u32 	%rd6, %r18, 4;
	add.s64 	%rd7, %rd1, %rd6;
	ld.global.f32 	%f4, [%rd7];
	add.s64 	%rd8, %rd2, %rd6;
	ld.global.f32 	%f5, [%rd8];
	fma.rn.f32 	%f11, %f4, %f5, %f11;
	add.s32 	%r18, %r18, %r5;
	setp.lt.u32 	%p2, %r18, %r10;
	@%p2 bra 	$L__BB3_2;
	st.shared.f32 	[%r4], %f11;
$L__BB3_4:
	bar.sync 	0;
	setp.lt.u32 	%p3, %r19, 2;
	@%p3 bra 	$L__BB3_8;
$L__BB3_5:
	shr.u32 	%r9, %r19, 1;
	setp.ge.u32 	%p4, %r1, %r9;
	@%p4 bra 	$L__BB3_7;
	shl.b32 	%r16, %r9, 2;
	add.s32 	%r17, %r4, %r16;
	ld.shared.f32 	%f6, [%r17];
	ld.shared.f32 	%f7, [%r4];
	add.f32 	%f8, %f6, %f7;
	st.shared.f32 	[%r4], %f8;
$L__BB3_7:
	bar.sync 	0;
	setp.gt.u32 	%p5, %r19, 3;
	mov.u32 	%r19, %r9;
	@%p5 bra 	$L__BB3_5;
$L__BB3_8:
	setp.ne.s32 	%p6, %r1, 0;
	@%p6 bra 	$L__BB3_10;
	ld.shared.f32 	%f9, [tmp];
	cvta.to.global.u64 	%rd9, %rd5;
	atom.global.add.f32 	%f10, [%rd9], %f9;
$L__BB3_10:
	ret;

}
	// .globl	_Z15transpose_naivejjPfS_
.visible .entry _Z15transpose_naivejjPfS_(
	.param .u32 _Z15transpose_naivejjPfS__param_0,
	.param .u32 _Z15transpose_naivejjPfS__param_1,
	.param .u64 .ptr .align 1 _Z15transpose_naivejjPfS__param_2,
	.param .u64 .ptr .align 1 _Z15transpose_naivejjPfS__param_3
)
{
	.reg .pred 	%p<2>;
	.reg .b32 	%r<16>;
	.reg .b32 	%f<2>;
	.reg .b64 	%rd<9>;

	ld.param.u32 	%r3, [_Z15transpose_naivejjPfS__param_0];
	ld.param.u32 	%r5, [_Z15transpose_naivejjPfS__param_1];
	ld.param.u64 	%rd1, [_Z15transpose_naivejjPfS__param_2];
	ld.param.u64 	%rd2, [_Z15transpose_naivejjPfS__param_3];
	mov.u32 	%r6, %ntid.x;
	mov.u32 	%r7, %ctaid.x;
	mov.u32 	%r8, %tid.x;
	mad.lo.s32 	%r1, %r6, %r7, %r8;
	mov.u32 	%r9, %ntid.y;
	mov.u32 	%r10, %ctaid.y;
	mov.u32 	%r11, %tid.y;
	mad.lo.s32 	%r12, %r9, %r10, %r11;
	max.u32 	%r13, %r1, %r12;
	setp.ge.u32 	%p1, %r13, %r5;
	@%p1 bra 	$L__BB4_2;
	cvta.to.global.u64 	%rd3, %rd1;
	cvta.to.global.u64 	%rd4, %rd2;
	mad.lo.s32 	%r14, %r5, %r12, %r1;
	mul.wide.u32 	%rd5, %r14, 4;
	add.s64 	%rd6, %rd3, %rd5;
	ld.global.f32 	%f1, [%rd6];
	mad.lo.s32 	%r15, %r1, %r3, %r12;
	mul.wide.u32 	%rd7, %r15, 4;
	add.s64 	%rd8, %rd4, %rd7;
	st.global.f32 	[%rd8], %f1;
$L__BB4_2:
	ret;

}
	// .globl	_Z11sgemm_naivejjjPfS_S_
.visible .entry _Z11sgemm_naivejjjPfS_S_(
	.param .u32 _Z11sgemm_naivejjjPfS_S__param_0,
	.param .u32 _Z11sgemm_naivejjjPfS_S__param_1,
	.param .u32 _Z11sgemm_naivejjjPfS_S__param_2,
	.param .u64 .ptr .align 1 _Z11sgemm_naivejjjPfS_S__param_3,
	.param .u64 .ptr .align 1 _Z11sgemm_naivejjjPfS_S__param_4,
	.param .u64 .ptr .align 1 _Z11sgemm_naivejjjPfS_S__param_5
)
{
	.reg .pred 	%p<13>;
	.reg .b32 	%r<94>;
	.reg .b32 	%f<68>;
	.reg .b64 	%rd<69>;

	ld.param.u32 	%r46, [_Z11sgemm_naivejjjPfS_S__param_0];
	ld.param.u32 	%r44, [_Z11sgemm_naivejjjPfS_S__param_1];
	ld.param.u32 	%r45, [_Z11sgemm_naivejjjPfS_S__param_2];
	ld.param.u64 	%rd4, [_Z11sgemm_naivejjjPfS_S__param_3];
	ld.param.u64 	%rd5, [_Z11sgemm_naivejjjPfS_S__param_4];
	ld.param.u64 	%rd3, [_Z11sgemm_naivejjjPfS_S__param_5];
	cvta.to.global.u64 	%rd1, %rd5;
	cvta.to.global.u64 	%rd2, %rd4;
	mov.u32 	%r48, %ctaid.x;
	mov.u32 	%r49, %ntid.x;
	mul.lo.s32 	%r1, %r48, %r49;
	mov.u32 	%r2, %tid.x;
	add.s32 	%r3, %r1, %r2;
	mov.u32 	%r50, %ctaid.y;
	mov.u32 	%r51, %ntid.y;
	mov.u32 	%r52, %tid.y;
	mad.lo.s32 	%r53, %r50, %r51, %r52;
	setp.ge.u32 	%p1, %r3, %r45;
	setp.ge.u32 	%p2, %r53, %r46;
	or.pred  	%p3, %p1, %p2;
	@%p3 bra 	$L__BB5_14;
	setp.eq.s32 	%p4, %r44, 0;
	mov.f32 	%f67, 0f00000000;
	@%p4 bra 	$L__BB5_13;
	mul.lo.s32 	%r5, %r44, %r53;
	and.b32  	%r6, %r44, 7;
	setp.lt.u32 	%p5, %r44, 8;
	mov.f32 	%f67, 0f00000000;
	mov.b32 	%r92, 0;
	@%p5 bra 	$L__BB5_5;
	and.b32  	%r92, %r44, -8;
	neg.s32 	%r90, %r92;
	add.s32 	%r55, %r2, %r45;
	add.s32 	%r89, %r55, %r1;
	shl.b32 	%r10, %r45, 3;
	shl.b32 	%r56, %r45, 1;
	add.s32 	%r88, %r3, %r56;
	mad.lo.s32 	%r87, %r45, 3, %r3;
	shl.b32 	%r57, %r45, 2;
	add.s32 	%r86, %r3, %r57;
	mad.lo.s32 	%r85, %r45, 5, %r3;
	mad.lo.s32 	%r84, %r45, 6, %r3;
	mad.lo.s32 	%r83, %r45, 7, %r3;
	add.s32 	%r81, %r5, 3;
	mov.f32 	%f67, 0f00000000;
	mov.u32 	%r82, %r3;
$L__BB5_4:
	.pragma "nounroll";
	add.s32 	%r58, %r81, -3;
	mul.wide.u32 	%rd6, %r58, 4;
	add.s64 	%rd7, %rd2, %rd6;
	ld.global.f32 	%f17, [%rd7];
	mul.wide.u32 	%rd8, %r82, 4;
	add.s64 	%rd9, %rd1, %rd8;
	ld.global.f32 	%f18, [%rd9];
	fma.rn.f32 	%f19, %f17, %f18, %f67;
	add.s32 	%r59, %r81, -2;
	mul.wide.u32 	%rd10, %r59, 4;
	add.s64 	%rd11, %rd2, %rd10;
	ld.global.f32 	%f20, [%rd11];
	mul.wide.u32 	%rd12, %r89, 4;
	add.s64 	%rd13, %rd1, %rd12;
	ld.global.f32 	%f21, [%rd13];
	fma.rn.f32 	%f22, %f20, %f21, %f19;
	add.s32 	%r60, %r81, -1;
	mul.wide.u32 	%rd14, %r60, 4;
	add.s64 	%rd15, %rd2, %rd14;
	ld.global.f32 	%f23, [%rd15];
	mul.wide.u32 	%rd16, %r88, 4;
	add.s64 	%rd17, %rd1, %rd16;
	ld.global.f32 	%f24, [%rd17];
	fma.rn.f32 	%f25, %f23, %f24, %f22;
	add.s32 	%r61, %r81, 4;
	mul.wide.u32 	%rd18, %r81, 4;
	add.s64 	%rd19, %rd2, %rd18;
	ld.global.f32 	%f26, [%rd19];
	mul.wide.u32 	%rd20, %r87, 4;
	add.s64 	%rd21, %rd1, %rd20;
	ld.global.f32 	%f27, [%rd21];
	fma.rn.f32 	%f28, %f26, %f27, %f25;
	add.s32 	%r62, %r81, 1;
	mul.wide.u32 	%rd22, %r62, 4;
	add.s64 	%rd23, %rd2, %rd22;
	ld.global.f32 	%f29, [%rd23];
	mul.wide.u32 	%rd24, %r86, 4;
	add.s64 	%rd25, %rd1, %rd24;
	ld.global.f32 	%f30, [%rd25];
	fma.rn.f32 	%f31, %f29, %f30, %f28;
	add.s32 	%r63, %r81, 2;
	mul.wide.u32 	%rd26, %r63, 4;
	add.s64 	%rd27, %rd2, %rd26;
	ld.global.f32 	%f32, [%rd27];
	mul.wide.u32 	%rd28, %r85, 4;
	add.s64 	%rd29, %rd1, %rd28;
	ld.global.f32 	%f33, [%rd29];
	fma.rn.f32 	%f34, %f32, %f33, %f31;
	add.s32 	%r64, %r81, 3;
	mul.wide.u32 	%rd30, %r64, 4;
	add.s64 	%rd31, %rd2, %rd30;
	ld.global.f32 	%f35, [%rd31];
	mul.wide.u32 	%rd32, %r84, 4;
	add.s64 	%rd33, %rd1, %rd32;
	ld.global.f32 	%f36, [%rd33];
	fma.rn.f32 	%f37, %f35, %f36, %f34;
	mul.wide.u32 	%rd34, %r61, 4;
	add.s64 	%rd35, %rd2, %rd34;
	ld.global.f32 	%f38, [%rd35];
	mul.wide.u32 	%rd36, %r83, 4;
	add.s64 	%rd37, %rd1, %rd36;
	ld.global.f32 	%f39, [%rd37];
	fma.rn.f32 	%f67, %f38, %f39, %f37;
	add.s32 	%r90, %r90, 8;
	add.s32 	%r89, %r89, %r10;
	add.s32 	%r88, %r88, %r10;
	add.s32 	%r87, %r87, %r10;
	add.s32 	%r86, %r86, %r10;
	add.s32 	%r85, %r85, %r10;
	add.s32 	%r84, %r84, %r10;
	add.s32 	%r83, %r83, %r10;
	add.s32 	%r82, %r82, %r10;
	add.s32 	%r81, %r81, 8;
	setp.ne.s32 	%p6, %r90, 0;
	@%p6 bra 	$L__BB5_4;
$L__BB5_5:
	setp.eq.s32 	%p7, %r6, 0;
	@%p7 bra 	$L__BB5_13;
	and.b32  	%r39, %r44, 3;
	setp.lt.u32 	%p8, %r6, 4;
	@%p8 bra 	$L__BB5_8;
	add.s32 	%r65, %r92, %r5;
	mul.wide.u32 	%rd38, %r65, 4;
	add.s64 	%rd39, %rd2, %rd38;
	ld.global.f32 	%f41, [%rd39];
	mad.lo.s32 	%r66, %r92, %r45, %r3;
	mul.wide.u32 	%rd40, %r66, 4;
	add.s64 	%rd41, %rd1, %rd40;
	ld.global.f32 	%f42, [%rd41];
	fma.rn.f32 	%f43, %f41, %f42, %f67;
	add.s32 	%r67, %r65, 1;
	mul.wide.u32 	%rd42, %r67, 4;
	add.s64 	%rd43, %rd2, %rd42;
	ld.global.f32 	%f44, [%rd43];
	add.s32 	%r68, %r66, %r45;
	mul.wide.u32 	%rd44, %r68, 4;
	add.s64 	%rd45, %rd1, %rd44;
	ld.global.f32 	%f45, [%rd45];
	fma.rn.f32 	%f46, %f44, %f45, %f43;
	add.s32 	%r69, %r65, 2;
	mul.wide.u32 	%rd46, %r69, 4;
	add.s64 	%rd47, %rd2, %rd46;
	ld.global.f32 	%f47, [%rd47];
	add.s32 	%r70, %r68, %r45;
	mul.wide.u32 	%rd48, %r70, 4;
	add.s64 	%rd49, %rd1, %rd48;
	ld.global.f32 	%f48, [%rd49];
	fma.rn.f32 	%f49, %f47, %f48, %f46;
	add.s32 	%r71, %r65, 3;
	mul.wide.u32 	%rd50, %r71, 4;
	add.s64 	%rd51, %rd2, %rd50;
	ld.global.f32 	%f50, [%rd51];
	add.s32 	%r72, %r70, %r45;
	mul.wide.u32 	%rd52, %r72, 4;
	add.s64 	%rd53, %rd1, %rd52;
	ld.global.f32 	%f51, [%rd53];
	fma.rn.f32 	%f67, %f50, %f51, %f49;
	add.s32 	%r92, %r92, 4;
$L__BB5_8:
	setp.eq.s32 	%p9, %r39, 0;
	@%p9 bra 	$L__BB5_13;
	setp.eq.s32 	%p10, %r39, 1;
	@%p10 bra 	$L__BB5_11;
	add.s32 	%r73, %r92, %r5;
	mul.wide.u32 	%rd54, %r73, 4;
	add.s64 	%rd55, %rd2, %rd54;
	ld.global.f32 	%f53, [%rd55];
	mad.lo.s32 	%r74, %r92, %r45, %r3;
	mul.wide.u32 	%rd56, %r74, 4;
	add.s64 	%rd57, %rd1, %rd56;
	ld.global.f32 	%f54, [%rd57];
	fma.rn.f32 	%f55, %f53, %f54, %f67;
	add.s32 	%r75, %r73, 1;
	mul.wide.u32 	%rd58, %r75, 4;
	add.s64 	%rd59, %rd2, %rd58;
	ld.global.f32 	%f56, [%rd59];
	add.s32 	%r76, %r74, %r45;
	mul.wide.u32 	%rd60, %r76, 4;
	add.s64 	%rd61, %rd1, %rd60;
	ld.global.f32 	%f57, [%rd61];
	fma.rn.f32 	%f67, %f56, %f57, %f55;
	add.s32 	%r92, %r92, 2;
$L__BB5_11:
	and.b32  	%r77, %r44, 1;
	setp.eq.b32 	%p11, %r77, 1;
	not.pred 	%p12, %p11;
	@%p12 bra 	$L__BB5_13;
	add.s32 	%r78, %r92, %r5;
	mul.wide.u32 	%rd62, %r78, 4;
	add.s64 	%rd63, %rd2, %rd62;
	ld.global.f32 	%f58, [%rd63];
	mad.lo.s32 	%r79, %r92, %r45, %r3;
	mul.wide.u32 	%rd64, %r79, 4;
	add.s64 	%rd65, %rd1, %rd64;
	ld.global.f32 	%f59, [%rd65];
	fma.rn.f32 	%f67, %f58, %f59, %f67;
$L__BB5_13:
	mad.lo.s32 	%r80, %r45, %r53, %r3;
	cvta.to.global.u64 	%rd66, %rd3;
	mul.wide.u32 	%rd67, %r80, 4;
	add.s64 	%rd68, %rd66, %rd67;
	st.global.f32 	[%rd68], %f67;
$L__BB5_14:
	ret;

}


// ===== COMPILED SASS (sm_100) =====

	.target	sm_100

	.elftype	@"ET_EXEC"


//--------------------- .note.nv.tkinfo           --------------------------
	.section	.note.nv.tkinfo,"",@"SHT_NOTE"
	.sectionflags	@"SHF_NOTE_NV_TKINFO"
	.tkinfo
        /*0018*/ 	.word	0x00000002
        /*0030*/ 	.string	""
        /*0030*/ 	.string	"ptxas"
        /*0030*/ 	.string	"Cuda compilation tools, release 13.0, V13.0.88"
        /*0030*/ 	.string	"Build cuda_13.0.r13.0/compiler.36424714_0"
        /*0030*/ 	.string	"-arch sm_100 -m 64 "



//--------------------- .note.nv.cuinfo           --------------------------
	.section	.note.nv.cuinfo,"",@"SHT_NOTE"
	.sectionflags	@"SHF_NOTE_NV_CUINFO"
        /*0018*/ 	.short	0x0002
        /*001a*/ 	.short	0x0064
        /*001c*/ 	.short	0x0082
	.zero		2


//--------------------- .nv.info                  --------------------------
	.section	.nv.info,"",@"SHT_CUDA_INFO"
	.align	4


	//----- nvinfo : EIATTR_REGCOUNT
	.align		4
        /*0000*/ 	.byte	0x04, 0x2f
        /*0002*/ 	.short	(.L_1 - .L_0)
	.align		4
.L_0:
        /*0004*/ 	.word	index@(_Z3addjPfS_S_)
        /*0008*/ 	.word	0x00000012


	//----- nvinfo : EIATTR_FRAME_SIZE
	.align		4
.L_1:
        /*000c*/ 	.byte	0x04, 0x11
        /*000e*/ 	.short	(.L_3 - .L_2)
	.align		4
.L_2:
        /*0010*/ 	.word	index@(_Z3addjPfS_S_)
        /*0014*/ 	.word	0x00000000


	//----- nvinfo : EIATTR_REGCOUNT
	.align		4
.L_3:
        /*0018*/ 	.byte	0x04, 0x2f
        /*001a*/ 	.short	(.L_5 - .L_4)
	.align		4
.L_4:
        /*001c*/ 	.word	index@(_Z10add_float4jPfS_S_)
        /*0020*/ 	.word	0x00000016


	//----- nvinfo : EIATTR_FRAME_SIZE
	.align		4
.L_5:
        /*0024*/ 	.byte	0x04, 0x11
        /*0026*/ 	.short	(.L_7 - .L_6)
	.align		4
.L_6:
        /*0028*/ 	.word	index@(_Z10add_float4jPfS_S_)
        /*002c*/ 	.word	0x00000000


	//----- nvinfo : EIATTR_REGCOUNT
	.align		4
.L_7:
        /*0030*/ 	.byte	0x04, 0x2f
        /*0032*/ 	.short	(.L_9 - .L_8)
	.align		4
.L_8:
        /*0034*/ 	.word	index@(_Z3dotjPfS_S_)
        /*0038*/ 	.word	0x00000016


	//----- nvinfo : EIATTR_FRAME_SIZE
	.align		4
.L_9:
        /*003c*/ 	.byte	0x04, 0x11
        /*003e*/ 	.short	(.L_11 - .L_10)
	.align		4
.L_10:
        /*0040*/ 	.word	index@(_Z3dotjPfS_S_)
        /*0044*/ 	.word	0x00000000


	//----- nvinfo : EIATTR_REGCOUNT
	.align		4
.L_11:
        /*0048*/ 	.byte	0x04, 0x2f
        /*004a*/ 	.short	(.L_13 - .L_12)
	.align		4
.L_12:
        /*004c*/ 	.word	index@(_Z19dot_shared_externaljPfS_S_)
        /*0050*/ 	.word	0x00000012


	//----- nvinfo : EIATTR_FRAME_SIZE
	.align		4
.L_13:
        /*0054*/ 	.byte	0x04, 0x11
        /*0056*/ 	.short	(.L_15 - .L_14)
	.align		4
.L_14:
        /*0058*/ 	.word	index@(_Z19dot_shared_externaljPfS_S_)
        /*005c*/ 	.word	0x00000000


	//----- nvinfo : EIATTR_REGCOUNT
	.align		4
.L_15:
        /*0060*/ 	.byte	0x04, 0x2f
        /*0062*/ 	.short	(.L_17 - .L_16)
	.align		4
.L_16:
        /*0064*/ 	.word	index@(_Z15transpose_naivejjPfS_)
        /*0068*/ 	.word	0x0000000a


	//----- nvinfo : EIATTR_FRAME_SIZE
	.align		4
.L_17:
        /*006c*/ 	.byte	0x04, 0x11
        /*006e*/ 	.short	(.L_19 - .L_18)
	.align		4
.L_18:
        /*0070*/ 	.word	index@(_Z15transpose_naivejjPfS_)
        /*0074*/ 	.word	0x00000000


	//----- nvinfo : EIATTR_REGCOUNT
	.align		4
.L_19:
        /*0078*/ 	.byte	0x04, 0x2f
        /*007a*/ 	.short	(.L_21 - .L_20)
	.align		4
.L_20:
        /*007c*/ 	.word	index@(_Z11sgemm_naivejjjPfS_S_)
        /*0080*/ 	.word	0x00000020


	//----- nvinfo : EIATTR_FRAME_SIZE
	.align		4
.L_21:
        /*0084*/ 	.byte	0x04, 0x11
        /*0086*/ 	.short	(.L_23 - .L_22)
	.align		4
.L_22:
        /*0088*/ 	.word	index@(_Z11sgemm_naivejjjPfS_S_)
        /*008c*/ 	.word	0x00000000


	//----- nvinfo : EIATTR_MIN_STACK_SIZE
	.align		4
.L_23:
        /*0090*/ 	.byte	0x04, 0x12
        /*0092*/ 	.short	(.L_25 - .L_24)
	.align		4
.L_24:
        /*0094*/ 	.word	index@(_Z11sgemm_naivejjjPfS_S_)
        /*0098*/ 	.word	0x00000000


	//----- nvinfo : EIATTR_MIN_STACK_SIZE
	.align		4
.L_25:
        /*009c*/ 	.byte	0x04, 0x12
        /*009e*/ 	.short	(.L_27 - .L_26)
	.align		4
.L_26:
        /*00a0*/ 	.word	index@(_Z15transpose_naivejjPfS_)
        /*00a4*/ 	.word	0x00000000


	//----- nvinfo : EIATTR_MIN_STACK_SIZE
	.align		4
.L_27:
        /*00a8*/ 	.byte	0x04, 0x12
        /*00aa*/ 	.short	(.L_29 - .L_28)
	.align		4
.L_28:
        /*00ac*/ 	.word	index@(_Z19dot_shared_externaljPfS_S_)
        /*00b0*/ 	.word	0x00000000


	//----- nvinfo : EIATTR_MIN_STACK_SIZE
	.align		4
.L_29:
        /*00b4*/ 	.byte	0x04, 0x12
        /*00b6*/ 	.short	(.L_31 - .L_30)
	.align		4
.L_30:
        /*00b8*/ 	.word	index@(_Z3dotjPfS_S_)
        /*00bc*/ 	.word	0x00000000


	//----- nvinfo : EIATTR_MIN_STACK_SIZE
	.align		4
.L_31:
        /*00c0*/ 	.byte	0x04, 0x12
        /*00c2*/ 	.short	(.L_33 - .L_32)
	.align		4
.L_32:
        /*00c4*/ 	.word	index@(_Z10add_float4jPfS_S_)
        /*00c8*/ 	.word	0x00000000


	//----- nvinfo : EIATTR_MIN_STACK_SIZE
	.align		4
.L_33:
        /*00cc*/ 	.byte	0x04, 0x12
        /*00ce*/ 	.short	(.L_35 - .L_34)
	.align		4
.L_34:
        /*00d0*/ 	.word	index@(_Z3addjPfS_S_)
        /*00d4*/ 	.word	0x00000000
.L_35:


//--------------------- .nv.compat                --------------------------
	.section	.nv.compat,"",@"SHT_CUDA_COMPAT_INFO"
	.align	4
        /*0000*/ 	.byte	0x02, 0x09, 0x00, 0x00, 0x02, 0x02, 0x01, 0x00, 0x02, 0x05, 0x05, 0x00, 0x03, 0x07, 0x01, 0x01
        /*0010*/ 	.byte	0x02, 0x03, 0x00, 0x00, 0x02, 0x06, 0x01, 0x00, 0x04, 0x0b, 0x08, 0x00, 0x09, 0x00, 0x00, 0x00
        /*0020*/ 	.byte	0x00, 0x00, 0x00, 0x00


//--------------------- .nv.info._Z11sgemm_naivejjjPfS_S_ --------------------------
	.section	.nv.info._Z11sgemm_naivejjjPfS_S_,"",@"SHT_CUDA_INFO"
	.sectionflags	@""
	.align	4


	//----- nvinfo : EIATTR_CUDA_API_VERSION
	.align		4
        /*0000*/ 	.byte	0x04, 0x37
        /*0002*/ 	.short	(.L_37 - .L_36)
.L_36:
        /*0004*/ 	.word	0x00000082


	//----- nvinfo : EIATTR_KPARAM_INFO
	.align		4
.L_37:
        /*0008*/ 	.byte	0x04, 0x17
        /*000a*/ 	.short	(.L_39 - .L_38)
.L_38:
        /*000c*/ 	.word	0x00000000
        /*0010*/ 	.short	0x0005
        /*0012*/ 	.short	0x0020
        /*0014*/ 	.byte	0x00, 0xf5, 0x21, 0x00


	//----- nvinfo : EIATTR_KPARAM_INFO
	.align		4
.L_39:
        /*0018*/ 	.byte	0x04, 0x17
        /*001a*/ 	.short	(.L_41 - .L_40)
.L_40:
        /*001c*/ 	.word	0x00000000
        /*0020*/ 	.short	0x0004
        /*0022*/ 	.short	0x0018
        /*0024*/ 	.byte	0x00, 0xf5, 0x21, 0x00


	//----- nvinfo : EIATTR_KPARAM_INFO
	.align		4
.L_41:
        /*0028*/ 	.byte	0x04, 0x17
        /*002a*/ 	.short	(.L_43 - .L_42)
.L_42:
        /*002c*/ 	.word	0x00000000
        /*0030*/ 	.short	0x0003
        /*0032*/ 	.short	0x0010
        /*0034*/ 	.byte	0x00, 0xf5, 0x21, 0x00


	//----- nvinfo : EIATTR_KPARAM_INFO
	.align		4
.L_43:
        /*0038*/ 	.byte	0x04, 0x17
        /*003a*/ 	.short	(.L_45 - .L_44)
.L_44:
        /*003c*/ 	.word	0x00000000
        /*0040*/ 	.short	0x0002
        /*0042*/ 	.short	0x0008
        /*0044*/ 	.byte	0x00, 0xf0, 0x11, 0x00


	//----- nvinfo : EIATTR_KPARAM_INFO
	.align		4
.L_45:
        /*0048*/ 	.byte	0x04, 0x17
        /*004a*/ 	.short	(.L_47 - .L_46)
.L_46:
        /*004c*/ 	.word	0x00000000
        /*0050*/ 	.short	0x0001
        /*0052*/ 	.short	0x0004
        /*0054*/ 	.byte	0x00, 0xf0, 0x11, 0x00


	//----- nvinfo : EIATTR_KPARAM_INFO
	.align		4
.L_47:
        /*0058*/ 	.byte	0x04, 0x17
        /*005a*/ 	.short	(.L_49 - .L_48)
.L_48:
        /*005c*/ 	.word	0x00000000
        /*0060*/ 	.short	0x0000
        /*0062*/ 	.short	0x0000
        /*0064*/ 	.byte	0x00, 0xf0, 0x11, 0x00


	//----- nvinfo : EIATTR_SPARSE_MMA_MASK
	.align		4
.L_49:
        /*0068*/ 	.byte	0x03, 0x50
        /*006a*/ 	.short	0x0000


	//----- nvinfo : EIATTR_MAXREG_COUNT
	.align		4
        /*006c*/ 	.byte	0x03, 0x1b
        /*006e*/ 	.short	0x00ff


	//----- nvinfo : EIATTR_MERCURY_ISA_VERSION
	.align		4
        /*0070*/ 	.byte	0x03, 0x5f
        /*0072*/ 	.short	0x0101


	//----- nvinfo : EIATTR_VRC_CTA_INIT_COUNT
	.align		4
        /*0074*/ 	.byte	0x02, 0x4a
	.zero		1
	.zero		1


	//----- nvinfo : EIATTR_EXIT_INSTR_OFFSETS
	.align		4
        /*0078*/ 	.byte	0x04, 0x1c
        /*007a*/ 	.short	(.L_51 - .L_50)


	//   ....[0]....
.L_50:
        /*007c*/ 	.word	0x000000e0


	//   ....[1]....
        /*0080*/ 	.word	0x00000a90


	//----- nvinfo : EIATTR_CBANK_PARAM_SIZE
	.align		4
.L_51:
        /*0084*/ 	.byte	0x03, 0x19
        /*0086*/ 	.short	0x0028


	//----- nvinfo : EIATTR_PARAM_CBANK
	.align		4
        /*0088*/ 	.byte	0x04, 0x0a
        /*008a*/ 	.short	(.L_53 - .L_52)
	.align		4
.L_52:
        /*008c*/ 	.word	index@(.nv.constant0._Z11sgemm_naivejjjPfS_S_)
        /*0090*/ 	.short	0x0380
        /*0092*/ 	.short	0x0028


	//----- nvinfo : EIATTR_SW_WAR
	.align		4
.L_53:
        /*0094*/ 	.byte	0x04, 0x36
        /*0096*/ 	.short	(.L_55 - .L_54)
.L_54:
        /*0098*/ 	.word	0x00000008
.L_55:


//--------------------- .nv.info._Z15transpose_naivejjPfS_ --------------------------
	.section	.nv.info._Z15transpose_naivejjPfS_,"",@"SHT_CUDA_INFO"
	.sectionflags	@""
	.align	4


	//----- nvinfo : EIATTR_CUDA_API_VERSION
	.align		4
        /*0000*/ 	.byte	0x04, 0x37
        /*0002*/ 	.short	(.L_57 - .L_56)
.L_56:
        /*0004*/ 	.word	0x00000082


	//----- nvinfo : EIATTR_KPARAM_INFO
	.align		4
.L_57:
        /*0008*/ 	.byte	0x04, 0x17
        /*000a*/ 	.short	(.L_59 - .L_58)
.L_58:
        /*000c*/ 	.word	0x00000000
        /*0010*/ 	.short	0x0003
        /*0012*/ 	.short	0x0010
        /*0014*/ 	.byte	0x00, 0xf5, 0x21, 0x00


	//----- nvinfo : EIATTR_KPARAM_INFO
	.align		4
.L_59:
        /*0018*/ 	.byte	0x04, 0x17
        /*001a*/ 	.short	(.L_61 - .L_60)
.L_60:
        /*001c*/ 	.word	0x00000000
        /*0020*/ 	.short	0x0002
        /*0022*/ 	.short	0x0008
        /*0024*/ 	.byte	0x00, 0xf5, 0x21, 0x00


	//----- nvinfo : EIATTR_KPARAM_INFO
	.align		4
.L_61:
        /*0028*/ 	.byte	0x04, 0x17
        /*002a*/ 	.short	(.L_63 - .L_62)
.L_62:
        /*002c*/ 	.word	0x00000000
        /*0030*/ 	.short	0x0001
        /*0032*/ 	.short	0x0004
        /*0034*/ 	.byte	0x00, 0xf0, 0x11, 0x00


	//----- nvinfo : EIATTR_KPARAM_INFO
	.align		4
.L_63:
        /*0038*/ 	.byte	0x04, 0x17
        /*003a*/ 	.short	(.L_65 - .L_64)
.L_64:
        /*003c*/ 	.word	0x00000000
        /*0040*/ 	.short	0x0000
        /*0042*/ 	.short	0x0000
        /*0044*/ 	.byte	0x00, 0xf0, 0x11, 0x00


	//----- nvinfo : EIATTR_SPARSE_MMA_MASK
	.align		4
.L_65:
        /*0048*/ 	.byte	0x03, 0x50
        /*004a*/ 	.short	0x0000


	//----- nvinfo : EIATTR_MAXREG_COUNT
	.align		4
        /*004c*/ 	.byte	0x03, 0x1b
        /*004e*/ 	.short	0x00ff


	//----- nvinfo : EIATTR_MERCURY_ISA_VERSION
	.align		4
        /*0050*/ 	.byte	0x03, 0x5f
        /*0052*/ 	.short	0x0101


	//----- nvinfo : EIATTR_VRC_CTA_INIT_COUNT
	.align		4
        /*0054*/ 	.byte	0x02, 0x4a
	.zero		1
	.zero		1


	//----- nvinfo : EIATTR_EXIT_INSTR_OFFSETS
	.align		4
        /*0058*/ 	.byte	0x04, 0x1c
        /*005a*/ 	.short	(.L_67 - .L_66)


	//   ....[0]....
.L_66:
        /*005c*/ 	.word	0x000000c0


	//   ....[1]....
        /*0060*/ 	.word	0x00000170


	//----- nvinfo : EIATTR_CBANK_PARAM_SIZE
	.align		4
.L_67:
        /*0064*/ 	.byte	0x03, 0x19
        /*0066*/ 	.short	0x0018


	//----- nvinfo : EIATTR_PARAM_CBANK
	.align		4
        /*0068*/ 	.byte	0x04, 0x0a
        /*006a*/ 	.short	(.L_69 - .L_68)
	.align		4
.L_68:
        /*006c*/ 	.word	index@(.nv.constant0._Z15transpose_naivejjPfS_)
        /*0070*/ 	.short	0x0380
        /*0072*/ 	.short	0x0018


	//----- nvinfo : EIATTR_SW_WAR
	.align		4
.L_69:
        /*0074*/ 	.byte	0x04, 0x36
        /*0076*/ 	.short	(.L_71 - .L_70)
.L_70:
        /*0078*/ 	.word	0x00000008
.L_71:


//--------------------- .nv.info._Z19dot_shared_externaljPfS_S_ --------------------------
	.section	.nv.info._Z19dot_shared_externaljPfS_S_,"",@"SHT_CUDA_INFO"
	.sectionflags	@""
	.align	4


	//----- nvinfo : EIATTR_CUDA_API_VERSION
	.align		4
        /*0000*/ 	.byte	0x04, 0x37
        /*0002*/ 	.short	(.L_73 - .L_72)
.L_72:
        /*0004*/ 	.word	0x00000082


	//----- nvinfo : EIATTR_KPARAM_INFO
	.align		4
.L_73:
        /*0008*/ 	.byte	0x04, 0x17
        /*000a*/ 	.short	(.L_75 - .L_74)
.L_74:
        /*000c*/ 	.word	0x00000000
        /*0010*/ 	.short	0x0003
        /*0012*/ 	.short	0x0018
        /*0014*/ 	.byte	0x00, 0xf5, 0x21, 0x00


	//----- nvinfo : EIATTR_KPARAM_INFO
	.align		4
.L_75:
        /*0018*/ 	.byte	0x04, 0x17
        /*001a*/ 	.short	(.L_77 - .L_76)
.L_76:
        /*001c*/ 	.word	0x00000000
        /*0020*/ 	.short	0x0002
        /*0022*/ 	.short	0x0010
        /*0024*/ 	.byte	0x00, 0xf5, 0x21, 0x00


	//----- nvinfo : EIATTR_KPARAM_INFO
	.align		4
.L_77:
        /*0028*/ 	.byte	0x04, 0x17
        /*002a*/ 	.short	(.L_79 - .L_78)
.L_78:
        /*002c*/ 	.word	0x00000000
        /*0030*/ 	.short	0x0001
        /*0032*/ 	.short	0x0008
        /*0034*/ 	.byte	0x00, 0xf5, 0x21, 0x00


	//----- nvinfo : EIATTR_KPARAM_INFO
	.align		4
.L_79:
        /*0038*/ 	.byte	0x04, 0x17
        /*003a*/ 	.short	(.L_81 - .L_80)
.L_80:
        /*003c*/ 	.word	0x00000000
        /*0040*/ 	.short	0x0000
        /*0042*/ 	.short	0x0000
        /*0044*/ 	.byte	0x00, 0xf0, 0x11, 0x00


	//----- nvinfo : EIATTR_SPARSE_MMA_MASK
	.align		4
.L_81:
        /*0048*/ 	.byte	0x03, 0x50
        /*004a*/ 	.short	0x0000


	//----- nvinfo : EIATTR_MAXREG_COUNT
	.align		4
        /*004c*/ 	.byte	0x03, 0x1b
        /*004e*/ 	.short	0x00ff


	//----- nvinfo : EIATTR_NUM_BARRIERS
	.align		4
        /*0050*/ 	.byte	0x02, 0x4c
        /*0052*/ 	.byte	0x01
	.zero		1


	//----- nvinfo : EIATTR_MERCURY_ISA_VERSION
	.align		4
        /*0054*/ 	.byte	0x03, 0x5f
        /*0056*/ 	.short	0x0101


	//----- nvinfo : EIATTR_VRC_CTA_INIT_COUNT
	.align		4
        /*0058*/ 	.byte	0x02, 0x4a
	.zero		1
	.zero		1


	//----- nvinfo : EIATTR_EXIT_INSTR_OFFSETS
	.align		4
        /*005c*/ 	.byte	0x04, 0x1c
        /*005e*/ 	.short	(.L_83 - .L_82)


	//   ....[0]....
.L_82:
        /*0060*/ 	.word	0x000002f0


	//   ....[1]....
        /*0064*/ 	.word	0x00000360


	//----- nvinfo : EIATTR_CRS_STACK_SIZE
	.align		4
.L_83:
        /*0068*/ 	.byte	0x04, 0x1e
        /*006a*/ 	.short	(.L_85 - .L_84)
.L_84:
        /*006c*/ 	.word	0x00000000


	//----- nvinfo : EIATTR_CBANK_PARAM_SIZE
	.align		4
.L_85:
        /*0070*/ 	.byte	0x03, 0x19
        /*0072*/ 	.short	0x0020


	//----- nvinfo : EIATTR_PARAM_CBANK
	.align		4
        /*0074*/ 	.byte	0x04, 0x0a
        /*0076*/ 	.short	(.L_87 - .L_86)
	.align		4
.L_86:
        /*0078*/ 	.word	index@(.nv.constant0._Z19dot_shared_externaljPfS_S_)
        /*007c*/ 	.short	0x0380
        /*007e*/ 	.short	0x0020


	//----- nvinfo : EIATTR_SW_WAR
	.align		4
.L_87:
        /*0080*/ 	.byte	0x04, 0x36
        /*0082*/ 	.short	(.L_89 - .L_88)
.L_88:
        /*0084*/ 	.word	0x00000008
.L_89:


//--------------------- .nv.info._Z3dotjPfS_S_    --------------------------
	.section	.nv.info._Z3dotjPfS_S_,"",@"SHT_CUDA_INFO"
	.sectionflags	@""
	.align	4


	//----- nvinfo : EIATTR_CUDA_API_VERSION
	.align		4
        /*0000*/ 	.byte	0x04, 0x37
        /*0002*/ 	.short	(.L_91 - .L_90)
.L_90:
        /*0004*/ 	.word	0x00000082


	//----- nvinfo : EIATTR_KPARAM_INFO
	.align		4
.L_91:
        /*0008*/ 	.byte	0x04, 0x17
        /*000a*/ 	.short	(.L_93 - .L_92)
.L_92:
        /*000c*/ 	.word	0x00000000
        /*0010*/ 	.short	0x0003
        /*0012*/ 	.short	0x0018
        /*0014*/ 	.byte	0x00, 0xf5, 0x21, 0x00


	//----- nvinfo : EIATTR_KPARAM_INFO
	.align		4
.L_93:
        /*0018*/ 	.byte	0x04, 0x17
        /*001a*/ 	.short	(.L_95 - .L_94)
.L_94:
        /*001c*/ 	.word	0x00000000
        /*0020*/ 	.short	0x0002
        /*0022*/ 	.short	0x0010
        /*0024*/ 	.byte	0x00, 0xf5, 0x21, 0x00


	//----- nvinfo : EIATTR_KPARAM_INFO
	.align		4
.L_95:
        /*0028*/ 	.byte	0x04, 0x17
        /*002a*/ 	.short	(.L_97 - .L_96)
.L_96:
        /*002c*/ 	.word	0x00000000
        /*0030*/ 	.short	0x0001
        /*0032*/ 	.short	0x0008
        /*0034*/ 	.byte	0x00, 0xf5, 0x21, 0x00


	//----- nvinfo : EIATTR_KPARAM_INFO
	.align		4
.L_97:
        /*0038*/ 	.byte	0x04, 0x17
        /*003a*/ 	.short	(.L_99 - .L_98)
.L_98:
        /*003c*/ 	.word	0x00000000
        /*0040*/ 	.short	0x0000
        /*0042*/ 	.short	0x0000
        /*0044*/ 	.byte	0x00, 0xf0, 0x11, 0x00


	//----- nvinfo : EIATTR_SPARSE_MMA_MASK
	.align		4
.L_99:
        /*0048*/ 	.byte	0x03, 0x50
        /*004a*/ 	.short	0x0000


	//----- nvinfo : EIATTR_MAXREG_COUNT
	.align		4
        /*004c*/ 	.byte	0x03, 0x1b
        /*004e*/ 	.short	0x00ff


	//----- nvinfo : EIATTR_NUM_BARRIERS
	.align		4
        /*0050*/ 	.byte	0x02, 0x4c
        /*0052*/ 	.byte	0x01
	.zero		1


	//----- nvinfo : EIATTR_MERCURY_ISA_VERSION
	.align		4
        /*0054*/ 	.byte	0x03, 0x5f
        /*0056*/ 	.short	0x0101


	//----- nvinfo : EIATTR_VRC_CTA_INIT_COUNT
	.align		4
        /*0058*/ 	.byte	0x02, 0x4a
	.zero		1
	.zero		1


	//----- nvinfo : EIATTR_EXIT_INSTR_OFFSETS
	.align		4
        /*005c*/ 	.byte	0x04, 0x1c
        /*005e*/ 	.short	(.L_101 - .L_100)


	//   ....[0]....
.L_100:
        /*0060*/ 	.word	0x00000350


	//   ....[1]....
        /*0064*/ 	.word	0x00000390


	//----- nvinfo : EIATTR_CRS_STACK_SIZE
	.align		4
.L_101:
        /*0068*/ 	.byte	0x04, 0x1e
        /*006a*/ 	.short	(.L_103 - .L_102)
.L_102:
        /*006c*/ 	.word	0x00000000


	//----- nvinfo : EIATTR_CBANK_PARAM_SIZE
	.align		4
.L_103:
        /*0070*/ 	.byte	0x03, 0x19
        /*0072*/ 	.short	0x0020


	//----- nvinfo : EIATTR_PARAM_CBANK
	.align		4
        /*0074*/ 	.byte	0x04, 0x0a
        /*0076*/ 	.short	(.L_105 - .L_104)
	.align		4
.L_104:
        /*0078*/ 	.word	index@(.nv.constant0._Z3dotjPfS_S_)
        /*007c*/ 	.short	0x0380
        /*007e*/ 	.short	0x0020


	//----- nvinfo : EIATTR_SW_WAR
	.align		4
.L_105:
        /*0080*/ 	.byte	0x04, 0x36
        /*0082*/ 	.short	(.L_107 - .L_106)
.L_106:
        /*0084*/ 	.word	0x00000008
.L_107:


//--------------------- .nv.info._Z10add_float4jPfS_S_ --------------------------
	.section	.nv.info._Z10add_float4jPfS_S_,"",@"SHT_CUDA_INFO"
	.sectionflags	@""
	.align	4


	//----- nvinfo : EIATTR_CUDA_API_VERSION
	.align		4
        /*0000*/ 	.byte	0x04, 0x37
        /*0002*/ 	.short	(.L_109 - .L_108)
.L_108:
        /*0004*/ 	.word	0x00000082


	//----- nvinfo : EIATTR_KPARAM_INFO
	.align		4
.L_109:
        /*0008*/ 	.byte	0x04, 0x17
        /*000a*/ 	.short	(.L_111 - .L_110)
.L_110:
        /*000c*/ 	.word	0x00000000
        /*0010*/ 	.short	0x0003
        /*0012*/ 	.short	0x0018
        /*0014*/ 	.byte	0x00, 0xf5, 0x21, 0x00


	//----- nvinfo : EIATTR_KPARAM_INFO
	.align		4
.L_111:
        /*0018*/ 	.byte	0x04, 0x17
        /*001a*/ 	.short	(.L_113 - .L_112)
.L_112:
        /*001c*/ 	.word	0x00000000
        /*0020*/ 	.short	0x0002
        /*0022*/ 	.short	0x0010
        /*0024*/ 	.byte	0x00, 0xf5, 0x21, 0x00


	//----- nvinfo : EIATTR_KPARAM_INFO
	.align		4
.L_113:
        /*0028*/ 	.byte	0x04, 0x17
        /*002a*/ 	.short	(.L_115 - .L_114)
.L_114:
        /*002c*/ 	.word	0x00000000
        /*0030*/ 	.short	0x0001
        /*0032*/ 	.short	0x0008
        /*0034*/ 	.byte	0x00, 0xf5, 0x21, 0x00


	//----- nvinfo : EIATTR_KPARAM_INFO
	.align		4
.L_115:
        /*0038*/ 	.byte	0x04, 0x17
        /*003a*/ 	.short	(.L_117 - .L_116)
.L_116:
        /*003c*/ 	.word	0x00000000
        /*0040*/ 	.short	0x0000
        /*0042*/ 	.short	0x0000
        /*0044*/ 	.byte	0x00, 0xf0, 0x11, 0x00


	//----- nvinfo : EIATTR_SPARSE_MMA_MASK
	.align		4
.L_117:
        /*0048*/ 	.byte	0x03, 0x50
        /*004a*/ 	.short	0x0000


	//----- nvinfo : EIATTR_MAXREG_COUNT
	.align		4
        /*004c*/ 	.byte	0x03, 0x1b
        /*004e*/ 	.short	0x00ff


	//----- nvinfo : EIATTR_MERCURY_ISA_VERSION
	.align		4
        /*0050*/ 	.byte	0x03, 0x5f
        /*0052*/ 	.short	0x0101


	//----- nvinfo : EIATTR_VRC_CTA_INIT_COUNT
	.align		4
        /*0054*/ 	.byte	0x02, 0x4a
	.zero		1
	.zero		1


	//----- nvinfo : EIATTR_EXIT_INSTR_OFFSETS
	.align		4
        /*0058*/ 	.byte	0x04, 0x1c
        /*005a*/ 	.short	(.L_119 - .L_118)


	//   ....[0]....
.L_118:
        /*005c*/ 	.word	0x00000080


	//   ....[1]....
        /*0060*/ 	.word	0x000001c0


	//----- nvinfo : EIATTR_CRS_STACK_SIZE
	.align		4
.L_119:
        /*0064*/ 	.byte	0x04, 0x1e
        /*0066*/ 	.short	(.L_121 - .L_120)
.L_120:
        /*0068*/ 	.word	0x00000000


	//----- nvinfo : EIATTR_CBANK_PARAM_SIZE
	.align		4
.L_121:
        /*006c*/ 	.byte	0x03, 0x19
        /*006e*/ 	.short	0x0020


	//----- nvinfo : EIATTR_PARAM_CBANK
	.align		4
        /*0070*/ 	.byte	0x04, 0x0a
        /*0072*/ 	.short	(.L_123 - .L_122)
	.align		4
.L_122:
        /*0074*/ 	.word	index@(.nv.constant0._Z10add_float4jPfS_S_)
        /*0078*/ 	.short	0x0380
        /*007a*/ 	.short	0x0020


	//----- nvinfo : EIATTR_SW_WAR
	.align		4
.L_123:
        /*007c*/ 	.byte	0x04, 0x36
        /*007e*/ 	.short	(.L_125 - .L_124)
.L_124:
        /*0080*/ 	.word	0x00000008
.L_125:


//--------------------- .nv.info._Z3addjPfS_S_    --------------------------
	.section	.nv.info._Z3addjPfS_S_,"",@"SHT_CUDA_INFO"
	.sectionflags	@""
	.align	4


	//----- nvinfo : EIATTR_CUDA_API_VERSION
	.align		4
        /*0000*/ 	.byte	0x04, 0x37
        /*0002*/ 	.short	(.L_127 - .L_126)
.L_126:
        /*0004*/ 	.word	0x00000082


	//----- nvinfo : EIATTR_KPARAM_INFO
	.align		4
.L_127:
        /*0008*/ 	.byte	0x04, 0x17
        /*000a*/ 	.short	(.L_129 - .L_128)
.L_128:
        /*000c*/ 	.word	0x00000000
        /*0010*/ 	.short	0x0003
        /*0012*/ 	.short	0x0018
        /*0014*/ 	.byte	0x00, 0xf5, 0x21, 0x00


	//----- nvinfo : EIATTR_KPARAM_INFO
	.align		4
.L_129:
        /*0018*/ 	.byte	0x04, 0x17
        /*001a*/ 	.short	(.L_131 - .L_130)
.L_130:
        /*001c*/ 	.word	0x00000000
        /*0020*/ 	.short	0x0002
        /*0022*/ 	.short	0x0010
        /*0024*/ 	.byte	0x00, 0xf5, 0x21, 0x00


	//----- nvinfo : EIATTR_KPARAM_INFO
	.align		4
.L_131:
        /*0028*/ 	.byte	0x04, 0x17
        /*002a*/ 	.short	(.L_133 - .L_132)
.L_132:
        /*002c*/ 	.word	0x00000000
        /*0030*/ 	.short	0x0001
        /*0032*/ 	.short	0x0008
        /*0034*/ 	.byte	0x00, 0xf5, 0x21, 0x00


	//----- nvinfo : EIATTR_KPARAM_INFO
	.align		4
.L_133:
        /*0038*/ 	.byte	0x04, 0x17
        /*003a*/ 	.short	(.L_135 - .L_134)
.L_134:
        /*003c*/ 	.word	0x00000000
        /*0040*/ 	.short	0x0000
        /*0042*/ 	.short	0x0000
        /*0044*/ 	.byte	0x00, 0xf0, 0x11, 0x00


	//----- nvinfo : EIATTR_SPARSE_MMA_MASK
	.align		4
.L_135:
        /*0048*/ 	.byte	0x03, 0x50
        /*004a*/ 	.short	0x0000


	//----- nvinfo : EIATTR_MAXREG_COUNT
	.align		4
        /*004c*/ 	.byte	0x03, 0x1b
        /*004e*/ 	.short	0x00ff


	//----- nvinfo : EIATTR_MERCURY_ISA_VERSION
	.align		4
        /*0050*/ 	.byte	0x03, 0x5f
        /*0052*/ 	.short	0x0101


	//----- nvinfo : EIATTR_VRC_CTA_INIT_COUNT
	.align		4
        /*0054*/ 	.byte	0x02, 0x4a
	.zero		1
	.zero		1


	//----- nvinfo : EIATTR_EXIT_INSTR_OFFSETS
	.align		4
        /*0058*/ 	.byte	0x04, 0x1c
        /*005a*/ 	.short	(.L_137 - .L_136)


	//   ....[0]....
.L_136:
        /*005c*/ 	.word	0x00000070


	//   ....[1]....
        /*0060*/ 	.word	0x00000180


	//----- nvinfo : EIATTR_CRS_STACK_SIZE
	.align		4
.L_137:
        /*0064*/ 	.byte	0x04, 0x1e
        /*0066*/ 	.short	(.L_139 - .L_138)
.L_138:
        /*0068*/ 	.word	0x00000000


	//----- nvinfo : EIATTR_CBANK_PARAM_SIZE
	.align		4
.L_139:
        /*006c*/ 	.byte	0x03, 0x19
        /*006e*/ 	.short	0x0020


	//----- nvinfo : EIATTR_PARAM_CBANK
	.align		4
        /*0070*/ 	.byte	0x04, 0x0a
        /*0072*/ 	.short	(.L_141 - .L_140)
	.align		4
.L_140:
        /*0074*/ 	.word	index@(.nv.constant0._Z3addjPfS_S_)
        /*0078*/ 	.short	0x0380
        /*007a*/ 	.short	0x0020


	//----- nvinfo : EIATTR_SW_WAR
	.align		4
.L_141:
        /*007c*/ 	.byte	0x04, 0x36
        /*007e*/ 	.short	(.L_143 - .L_142)
.L_142:
        /*0080*/ 	.word	0x00000008
.L_143:


//--------------------- .nv.callgraph             --------------------------
	.section	.nv.callgraph,"",@"SHT_CUDA_CALLGRAPH"
	.align	4
	.sectionentsize	8
	.align		4
        /*0000*/ 	.word	0x00000000
	.align		4
        /*0004*/ 	.word	0xffffffff
	.align		4
        /*0008*/ 	.word	0x00000000
	.align		4
        /*000c*/ 	.word	0xfffffffe
	.align		4
        /*0010*/ 	.word	0x00000000
	.align		4
        /*0014*/ 	.word	0xfffffffd
	.align		4
        /*0018*/ 	.word	0x00000000
	.align		4
        /*001c*/ 	.word	0xfffffffc


//--------------------- .text._Z11sgemm_naivejjjPfS_S_ --------------------------
	.section	.text._Z11sgemm_naivejjjPfS_S_,"ax",@progbits
	.align	128
        .global         _Z11sgemm_naivejjjPfS_S_
        .type           _Z11sgemm_naivejjjPfS_S_,@function
        .size           _Z11sgemm_naivejjjPfS_S_,(.L_x_25 - _Z11sgemm_naivejjjPfS_S_)
        .other          _Z11sgemm_naivejjjPfS_S_,@"STO_CUDA_ENTRY STV_DEFAULT"
_Z11sgemm_naivejjjPfS_S_:
.text._Z11sgemm_naivejjjPfS_S_:
[----:B------:R-:W-:Y:S01]  /*0000*/  LDC R1, c[0x0][0x37c] ;  /* 0x0000df00ff017b82 */ /* 0x000fe20000000800 */
[----:B------:R-:W0:Y:S07]  /*0010*/  S2R R2, SR_TID.Y ;  /* 0x0000000000027919 */ /* 0x000e2e0000002200 */
[----:B------:R-:W1:Y:S01]  /*0020*/  S2UR UR4, SR_CTAID.X ;  /* 0x00000000000479c3 */ /* 0x000e620000002500 */
[----:B------:R-:W1:Y:S01]  /*0030*/  LDCU UR5, c[0x0][0x360] ;  /* 0x00006c00ff0577ac */ /* 0x000e620008000800 */
[----:B------:R-:W2:Y:S01]  /*0040*/  S2R R7, SR_TID.X ;  /* 0x0000000000077919 */ /* 0x000ea20000002100 */
[----:B------:R-:W3:Y:S05]  /*0050*/  LDCU UR7, c[0x0][0x380] ;  /* 0x00007000ff0777ac */ /* 0x000eea0008000800 */
[----:B------:R-:W0:Y:S08]  /*0060*/  S2UR UR6, SR_CTAID.Y ;  /* 0x00000000000679c3 */ /* 0x000e300000002600 */
[----:B------:R-:W0:Y:S08]  /*0070*/  LDC R3, c[0x0][0x364] ;  /* 0x0000d900ff037b82 */ /* 0x000e300000000800 */
[----:B------:R-:W4:Y:S01]  /*0080*/  LDC R0, c[0x0][0x388] ;  /* 0x0000e200ff007b82 */ /* 0x000f220000000800 */
[----:B-1----:R-:W-:-:S06]  /*0090*/  UIMAD UR4, UR4, UR5, URZ ;  /* 0x00000005040472a4 */ /* 0x002fcc000f8e02ff */
[----:B--2---:R-:W-:Y:S01]  /*00a0*/  IADD3 R5, PT, PT, R7, UR4, RZ ;  /* 0x0000000407057c10 */ /* 0x004fe2000fffe0ff */
[----:B0-----:R-:W-:-:S05]  /*00b0*/  IMAD R3, R3, UR6, R2 ;  /* 0x0000000603037c24 */ /* 0x001fca000f8e0202 */
[----:B---3--:R-:W-:-:S04]  /*00c0*/  ISETP.GE.U32.AND P0, PT, R3, UR7, PT ;  /* 0x0000000703007c0c */ /* 0x008fc8000bf06070 */
[----:B----4-:R-:W-:-:S13]  /*00d0*/  ISETP.GE.U32.OR P0, PT, R5, R0, P0 ;  /* 0x000000000500720c */ /* 0x010fda0000706470 */
[----:B------:R-:W-:Y:S05]  /*00e0*/  @P0 EXIT ;  /* 0x000000000000094d */ /* 0x000fea0003800000 */
[----:B------:R-:W0:Y:S01]  /*00f0*/  LDC R2, c[0x0][0x384] ;  /* 0x0000e100ff027b82 */ /* 0x000e220000000800 */
[----:B------:R-:W1:Y:S01]  /*0100*/  LDCU.64 UR6, c[0x0][0x358] ;  /* 0x00006b00ff0677ac */ /* 0x000e620008000a00 */
[----:B------:R-:W-:Y:S01]  /*0110*/  HFMA2 R12, -RZ, RZ, 0, 0 ;  /* 0x00000000ff0c7431 */ /* 0x000fe200000001ff */
[----:B0-----:R-:W-:-:S13]  /*0120*/  ISETP.NE.AND P0, PT, R2, RZ, PT ;  /* 0x000000ff0200720c */ /* 0x001fda0003f05270 */
[----:B-1----:R-:W-:Y:S05]  /*0130*/  @!P0 BRA `(.L_x_0) ;  /* 0x0000000800448947 */ /* 0x002fea0003800000 */
[C---:B------:R-:W-:Y:S02]  /*0140*/  ISETP.GE.U32.AND P1, PT, R2.reuse, 0x8, PT ;  /* 0x000000080200780c */ /* 0x040fe40003f26070 */
[----:B------:R-:W-:Y:S02]  /*0150*/  LOP3.LUT R4, R2, 0x7, RZ, 0xc0, !PT ;  /* 0x0000000702047812 */ /* 0x000fe400078ec0ff */
[----:B------:R-:W-:Y:S02]  /*0160*/  MOV R12, RZ ;  /* 0x000000ff000c7202 */ /* 0x000fe40000000f00 */
[----:B------:R-:W-:Y:S02]  /*0170*/  ISETP.NE.AND P0, PT, R4, RZ, PT ;  /* 0x000000ff0400720c */ /* 0x000fe40003f05270 */
[----:B------:R-:W-:-:S05]  /*0180*/  MOV R6, RZ ;  /* 0x000000ff00067202 */ /* 0x000fca0000000f00 */
[----:B------:R-:W-:Y:S06]  /*0190*/  @!P1 BRA `(.L_x_1) ;  /* 0x0000000400249947 */ /* 0x000fec0003800000 */
[----:B------:R-:W-:Y:S01]  /*01a0*/  LOP3.LUT R6, R2, 0xfffffff8, RZ, 0xc0, !PT ;  /* 0xfffffff802067812 */ /* 0x000fe200078ec0ff */
[C---:B------:R-:W-:Y:S01]  /*01b0*/  IMAD R11, R0.reuse, 0x3, R5 ;  /* 0x00000003000b7824 */ /* 0x040fe200078e0205 */
[C---:B------:R-:W-:Y:S01]  /*01c0*/  IADD3 R7, PT, PT, R0.reuse, UR4, R7 ;  /* 0x0000000400077c10 */ /* 0x040fe2000fffe007 */
[C-C-:B------:R-:W-:Y:S01]  /*01d0*/  IMAD R15, R0.reuse, 0x5, R5.reuse ;  /* 0x00000005000f7824 */ /* 0x140fe200078e0205 */
[CC--:B------:R-:W-:Y:S01]  /*01e0*/  LEA R9, R0.reuse, R5.reuse, 0x1 ;  /* 0x0000000500097211 */ /* 0x0c0fe200078e08ff */
[C-C-:B------:R-:W-:Y:S01]  /*01f0*/  IMAD R25, R0.reuse, 0x6, R5.reuse ;  /* 0x0000000600197824 */ /* 0x140fe200078e0205 */
[CC--:B------:R-:W-:Y:S01]  /*0200*/  LEA R13, R0.reuse, R5.reuse, 0x2 ;  /* 0x00000005000d7211 */ /* 0x0c0fe200078e10ff */
[----:B------:R-:W-:Y:S01]  /*0210*/  IMAD R27, R0, 0x7, R5 ;  /* 0x00000007001b7824 */ /* 0x000fe200078e0205 */
[----:B------:R-:W-:Y:S01]  /*0220*/  MOV R12, RZ ;  /* 0x000000ff000c7202 */ /* 0x000fe20000000f00 */
[----:B------:R-:W-:Y:S01]  /*0230*/  IMAD R8, R3, R2, 0x3 ;  /* 0x0000000303087424 */ /* 0x000fe200078e0202 */
[----:B------:R-:W-:-:S02]  /*0240*/  MOV R29, R5 ;  /* 0x00000005001d7202 */ /* 0x000fc40000000f00 */
[----:B------:R-:W-:-:S07]  /*0250*/  IADD3 R10, PT, PT, -R6, RZ, RZ ;  /* 0x000000ff060a7210 */ /* 0x000fce0007ffe1ff */
.L_x_2:
[----:B------:R-:W0:Y:S01]  /*0260*/  LDC.64 R20, c[0x0][0x390] ;  /* 0x0000e400ff147b82 */ /* 0x000e220000000a00 */
[----:B------:R-:W-:-:S07]  /*0270*/  IADD3 R23, PT, PT, R8, -0x3, RZ ;  /* 0xfffffffd08177810 */ /* 0x000fce0007ffe0ff */
[----:B------:R-:W1:Y:S01]  /*0280*/  LDC.64 R16, c[0x0][0x398] ;  /* 0x0000e600ff107b82 */ /* 0x000e620000000a00 */
[----:B0-----:R-:W-:-:S06]  /*0290*/  IMAD.WIDE.U32 R22, R23, 0x4, R20 ;  /* 0x0000000417167825 */ /* 0x001fcc00078e0014 */
[----:B------:R-:W2:Y:S01]  /*02a0*/  LDG.E R23, desc[UR6][R22.64] ;  /* 0x0000000616177981 */ /* 0x000ea2000c1e1900 */
[----:B-1----:R-:W-:-:S06]  /*02b0*/  IMAD.WIDE.U32 R18, R29, 0x4, R16 ;  /* 0x000000041d127825 */ /* 0x002fcc00078e0010 */
[----:B------:R-:W2:Y:S01]  /*02c0*/  LDG.E R18, desc[UR6][R18.64] ;  /* 0x0000000612127981 */ /* 0x000ea2000c1e1900 */
[C---:B------:R-:W-:Y:S02]  /*02d0*/  IADD3 R14, PT, PT, R8.reuse, -0x2, RZ ;  /* 0xfffffffe080e7810 */ /* 0x040fe40007ffe0ff */
[----:B------:R-:W-:Y:S01]  /*02e0*/  IADD3 R24, PT, PT, R8, -0x1, RZ ;  /* 0xffffffff08187810 */ /* 0x000fe20007ffe0ff */
[----:B--2---:R-:W-:Y:S02]  /*02f0*/  FFMA R12, R23, R18, R12 ;  /* 0x00000012170c7223 */ /* 0x004fe4000000000c */
[----:B------:R-:W-:-:S04]  /*0300*/  IMAD.WIDE.U32 R18, R14, 0x4, R20 ;  /* 0x000000040e127825 */ /* 0x000fc800078e0014 */
[----:B------:R-:W-:Y:S01]  /*0310*/  IMAD.WIDE.U32 R22, R7, 0x4, R16 ;  /* 0x0000000407167825 */ /* 0x000fe200078e0010 */
[----:B------:R0:W2:Y:S04]  /*0320*/  LDG.E R14, desc[UR6][R18.64] ;  /* 0x00000006120e7981 */ /* 0x0000a8000c1e1900 */
[----:B------:R1:W2:Y:S01]  /*0330*/  LDG.E R26, desc[UR6][R22.64] ;  /* 0x00000006161a7981 */ /* 0x0002a2000c1e1900 */
[----:B0-----:R-:W-:-:S04]  /*0340*/  IMAD.WIDE.U32 R18, R24, 0x4, R20 ;  /* 0x0000000418127825 */ /* 0x001fc800078e0014 */
[----:B-1----:R-:W-:Y:S01]  /*0350*/  IMAD.WIDE.U32 R22, R9, 0x4, R16 ;  /* 0x0000000409167825 */ /* 0x002fe200078e0010 */
[----:B------:R0:W3:Y:S04]  /*0360*/  LDG.E R24, desc[UR6][R18.64] ;  /* 0x0000000612187981 */ /* 0x0000e8000c1e1900 */
[----:B------:R1:W3:Y:S01]  /*0370*/  LDG.E R28, desc[UR6][R22.64] ;  /* 0x00000006161c7981 */ /* 0x0002e2000c1e1900 */
[----:B0-----:R-:W-:-:S04]  /*0380*/  IMAD.WIDE.U32 R18, R8, 0x4, R20 ;  /* 0x0000000408127825 */ /* 0x001fc800078e0014 */
[----:B-1----:R-:W-:-:S04]  /*0390*/  IMAD.WIDE.U32 R22, R11, 0x4, R16 ;  /* 0x000000040b167825 */ /* 0x002fc800078e0010 */
[----:B--2---:R-:W-:Y:S02]  /*03a0*/  FFMA R12, R14, R26, R12 ;  /* 0x0000001a0e0c7223 */ /* 0x004fe4000000000c */
[----:B------:R-:W2:Y:S04]  /*03b0*/  LDG.E R14, desc[UR6][R18.64] ;  /* 0x00000006120e7981 */ /* 0x000ea8000c1e1900 */
[----:B------:R0:W2:Y:S01]  /*03c0*/  LDG.E R26, desc[UR6][R22.64] ;  /* 0x00000006161a7981 */ /* 0x0000a2000c1e1900 */
[----:B---3--:R-:W-:Y:S01]  /*03d0*/  FFMA R12, R24, R28, R12 ;  /* 0x0000001c180c7223 */ /* 0x008fe2000000000c */
[----:B------:R-:W-:Y:S01]  /*03e0*/  IADD3 R24, PT, PT, R8, 0x1, RZ ;  /* 0x0000000108187810 */ /* 0x000fe20007ffe0ff */
[----:B0-----:R-:W-:-:S04]  /*03f0*/  IMAD.WIDE.U32 R22, R13, 0x4, R16 ;  /* 0x000000040d167825 */ /* 0x001fc800078e0010 */
[----:B------:R-:W-:Y:S01]  /*0400*/  IMAD.WIDE.U32 R18, R24, 0x4, R20 ;  /* 0x0000000418127825 */ /* 0x000fe200078e0014 */
[----:B------:R-:W3:Y:S04]  /*0410*/  LDG.E R28, desc[UR6][R22.64] ;  /* 0x00000006161c7981 */ /* 0x000ee8000c1e1900 */
[----:B------:R0:W3:Y:S01]  /*0420*/  LDG.E R24, desc[UR6][R18.64] ;  /* 0x0000000612187981 */ /* 0x0000e2000c1e1900 */
[----:B--2---:R-:W-:Y:S01]  /*0430*/  FFMA R12, R14, R26, R12 ;  /* 0x0000001a0e0c7223 */ /* 0x004fe2000000000c */
[C---:B------:R-:W-:Y:S02]  /*0440*/  IADD3 R26, PT, PT, R8.reuse, 0x3, RZ ;  /* 0x00000003081a7810 */ /* 0x040fe40007ffe0ff */
[----:B------:R-:W-:-:S03]  /*0450*/  IADD3 R14, PT, PT, R8, 0x2, RZ ;  /* 0x00000002080e7810 */ /* 0x000fc60007ffe0ff */
[----:B0-----:R-:W-:Y:S01]  /*0460*/  IMAD.WIDE.U32 R18, R26, 0x4, R20 ;  /* 0x000000041a127825 */ /* 0x001fe200078e0014 */
[----:B------:R-:W-:-:S03]  /*0470*/  IADD3 R26, PT, PT, R8, 0x4, RZ ;  /* 0x00000004081a7810 */ /* 0x000fc60007ffe0ff */
[--C-:B------:R-:W-:Y:S02]  /*0480*/  IMAD.WIDE.U32 R22, R14, 0x4, R20.reuse ;  /* 0x000000040e167825 */ /* 0x100fe400078e0014 */
[----:B------:R0:W2:Y:S02]  /*0490*/  LDG.E R14, desc[UR6][R18.64] ;  /* 0x00000006120e7981 */ /* 0x0000a4000c1e1900 */
[----:B------:R-:W-:-:S04]  /*04a0*/  IMAD.WIDE.U32 R20, R26, 0x4, R20 ;  /* 0x000000041a147825 */ /* 0x000fc800078e0014 */
[----:B---3--:R-:W-:Y:S02]  /*04b0*/  FFMA R12, R24, R28, R12 ;  /* 0x0000001c180c7223 */ /* 0x008fe4000000000c */
[----:B------:R-:W3:Y:S01]  /*04c0*/  LDG.E R21, desc[UR6][R20.64] ;  /* 0x0000000614157981 */ /* 0x000ee2000c1e1900 */
[----:B0-----:R-:W-:-:S03]  /*04d0*/  IMAD.WIDE.U32 R18, R15, 0x4, R16 ;  /* 0x000000040f127825 */ /* 0x001fc600078e0010 */
[----:B------:R0:W4:Y:S04]  /*04e0*/  LDG.E R24, desc[UR6][R22.64] ;  /* 0x0000000616187981 */ /* 0x000128000c1e1900 */
[----:B------:R-:W4:Y:S01]  /*04f0*/  LDG.E R26, desc[UR6][R18.64] ;  /* 0x00000006121a7981 */ /* 0x000f22000c1e1900 */
[----:B0-----:R-:W-:-:S04]  /*0500*/  IMAD.WIDE.U32 R22, R25, 0x4, R16 ;  /* 0x0000000419167825 */ /* 0x001fc800078e0010 */
[----:B------:R-:W-:Y:S01]  /*0510*/  IMAD.WIDE.U32 R16, R27, 0x4, R16 ;  /* 0x000000041b107825 */ /* 0x000fe200078e0010 */
[----:B------:R-:W2:Y:S05]  /*0520*/  LDG.E R28, desc[UR6][R22.64] ;  /* 0x00000006161c7981 */ /* 0x000eaa000c1e1900 */
[----:B------:R-:W3:Y:S01]  /*0530*/  LDG.E R16, desc[UR6][R16.64] ;  /* 0x0000000610107981 */ /* 0x000ee2000c1e1900 */
[----:B------:R-:W-:-:S04]  /*0540*/  IADD3 R10, PT, PT, R10, 0x8, RZ ;  /* 0x000000080a0a7810 */ /* 0x000fc80007ffe0ff */
[----:B------:R-:W-:Y:S02]  /*0550*/  ISETP.NE.AND P1, PT, R10, RZ, PT ;  /* 0x000000ff0a00720c */ /* 0x000fe40003f25270 */
[----:B------:R-:W-:Y:S02]  /*0560*/  IADD3 R8, PT, PT, R8, 0x8, RZ ;  /* 0x0000000808087810 */ /* 0x000fe40007ffe0ff */
[C---:B------:R-:W-:Y:S02]  /*0570*/  LEA R7, R0.reuse, R7, 0x3 ;  /* 0x0000000700077211 */ /* 0x040fe400078e18ff */
[C---:B------:R-:W-:Y:S02]  /*0580*/  LEA R9, R0.reuse, R9, 0x3 ;  /* 0x0000000900097211 */ /* 0x040fe400078e18ff */
[C---:B------:R-:W-:Y:S02]  /*0590*/  LEA R11, R0.reuse, R11, 0x3 ;  /* 0x0000000b000b7211 */ /* 0x040fe400078e18ff */
[----:B------:R-:W-:-:S02]  /*05a0*/  LEA R13, R0, R13, 0x3 ;  /* 0x0000000d000d7211 */ /* 0x000fc400078e18ff */
[C---:B------:R-:W-:Y:S02]  /*05b0*/  LEA R15, R0.reuse, R15, 0x3 ;  /* 0x0000000f000f7211 */ /* 0x040fe400078e18ff */
[C---:B------:R-:W-:Y:S02]  /*05c0*/  LEA R25, R0.reuse, R25, 0x3 ;  /* 0x0000001900197211 */ /* 0x040fe400078e18ff */
[C---:B------:R-:W-:Y:S02]  /*05d0*/  LEA R27, R0.reuse, R27, 0x3 ;  /* 0x0000001b001b7211 */ /* 0x040fe400078e18ff */
[----:B------:R-:W-:Y:S01]  /*05e0*/  LEA R29, R0, R29, 0x3 ;  /* 0x0000001d001d7211 */ /* 0x000fe200078e18ff */
[----:B----4-:R-:W-:-:S04]  /*05f0*/  FFMA R12, R24, R26, R12 ;  /* 0x0000001a180c7223 */ /* 0x010fc8000000000c */
[----:B--2---:R-:W-:-:S04]  /*0600*/  FFMA R12, R14, R28, R12 ;  /* 0x0000001c0e0c7223 */ /* 0x004fc8000000000c */
[----:B---3--:R-:W-:Y:S01]  /*0610*/  FFMA R12, R21, R16, R12 ;  /* 0x00000010150c7223 */ /* 0x008fe2000000000c */
[----:B------:R-:W-:Y:S06]  /*0620*/  @P1 BRA `(.L_x_2) ;  /* 0xfffffffc000c1947 */ /* 0x000fec000383ffff */
.L_x_1:
[----:B------:R-:W-:Y:S05]  /*0630*/  @!P0 BRA `(.L_x_0) ;  /* 0x0000000400048947 */ /* 0x000fea0003800000 */
[----:B------:R-:W-:Y:S02]  /*0640*/  ISETP.GE.U32.AND P0, PT, R4, 0x4, PT ;  /* 0x000000040400780c */ /* 0x000fe40003f06070 */
[----:B------:R-:W-:-:S04]  /*0650*/  LOP3.LUT R13, R2, 0x3, RZ, 0xc0, !PT ;  /* 0x00000003020d7812 */ /* 0x000fc800078ec0ff */
[----:B------:R-:W-:-:S07]  /*0660*/  ISETP.NE.AND P1, PT, R13, RZ, PT ;  /* 0x000000ff0d00720c */ /* 0x000fce0003f25270 */
[----:B------:R-:W-:Y:S06]  /*0670*/  @!P0 BRA `(.L_x_3) ;  /* 0x00000000007c8947 */ /* 0x000fec0003800000 */
[----:B------:R-:W0:Y:S01]  /*0680*/  LDC.64 R8, c[0x0][0x398] ;  /* 0x0000e600ff087b82 */ /* 0x000e220000000a00 */
[----:B------:R-:W-:Y:S02]  /*0690*/  IMAD R15, R3, R2, R6 ;  /* 0x00000002030f7224 */ /* 0x000fe400078e0206 */
[----:B------:R-:W-:-:S03]  /*06a0*/  IMAD R17, R6, R0, R5 ;  /* 0x0000000006117224 */ /* 0x000fc600078e0205 */
[C---:B------:R-:W-:Y:S02]  /*06b0*/  IADD3 R23, PT, PT, R15.reuse, 0x1, RZ ;  /* 0x000000010f177810 */ /* 0x040fe40007ffe0ff */
[----:B------:R-:W1:Y:S01]  /*06c0*/  LDC.64 R10, c[0x0][0x390] ;  /* 0x0000e400ff0a7b82 */ /* 0x000e620000000a00 */
[C---:B------:R-:W-:Y:S02]  /*06d0*/  IADD3 R27, PT, PT, R15.reuse, 0x2, RZ ;  /* 0x000000020f1b7810 */ /* 0x040fe40007ffe0ff */
[----:B------:R-:W-:Y:S01]  /*06e0*/  IADD3 R4, PT, PT, R15, 0x3, RZ ;  /* 0x000000030f047810 */ /* 0x000fe20007ffe0ff */
[C---:B0-----:R-:W-:Y:S01]  /*06f0*/  IMAD.WIDE.U32 R20, R17.reuse, 0x4, R8 ;  /* 0x0000000411147825 */ /* 0x041fe200078e0008 */
[----:B------:R-:W-:-:S04]  /*0700*/  IADD3 R17, PT, PT, R17, R0, RZ ;  /* 0x0000000011117210 */ /* 0x000fc80007ffe0ff */
[-C--:B------:R-:W-:Y:S01]  /*0710*/  IADD3 R29, PT, PT, R17, R0.reuse, RZ ;  /* 0x00000000111d7210 */ /* 0x080fe20007ffe0ff */
[--C-:B-1----:R-:W-:Y:S01]  /*0720*/  IMAD.WIDE.U32 R24, R15, 0x4, R10.reuse ;  /* 0x000000040f187825 */ /* 0x102fe200078e000a */
[----:B------:R-:W2:Y:S03]  /*0730*/  LDG.E R20, desc[UR6][R20.64] ;  /* 0x0000000614147981 */ /* 0x000ea6000c1e1900 */
[----:B------:R-:W-:Y:S01]  /*0740*/  IMAD.WIDE.U32 R22, R23, 0x4, R10 ;  /* 0x0000000417167825 */ /* 0x000fe200078e000a */
[----:B------:R-:W2:Y:S03]  /*0750*/  LDG.E R7, desc[UR6][R24.64] ;  /* 0x0000000618077981 */ /* 0x000ea6000c1e1900 */
[----:B------:R-:W-:Y:S02]  /*0760*/  IMAD.WIDE.U32 R18, R17, 0x4, R8 ;  /* 0x0000000411127825 */ /* 0x000fe400078e0008 */
[----:B------:R-:W3:Y:S02]  /*0770*/  LDG.E R22, desc[UR6][R22.64] ;  /* 0x0000000616167981 */ /* 0x000ee4000c1e1900 */
[----:B------:R-:W-:Y:S01]  /*0780*/  IMAD.WIDE.U32 R14, R27, 0x4, R10 ;  /* 0x000000041b0e7825 */ /* 0x000fe200078e000a */
[C---:B------:R-:W-:Y:S01]  /*0790*/  IADD3 R27, PT, PT, R29.reuse, R0, RZ ;  /* 0x000000001d1b7210 */ /* 0x040fe20007ffe0ff */
[----:B------:R-:W3:Y:S02]  /*07a0*/  LDG.E R19, desc[UR6][R18.64] ;  /* 0x0000000612137981 */ /* 0x000ee4000c1e1900 */
[----:B------:R-:W-:-:S02]  /*07b0*/  IMAD.WIDE.U32 R16, R29, 0x4, R8 ;  /* 0x000000041d107825 */ /* 0x000fc400078e0008 */
[----:B------:R-:W4:Y:S02]  /*07c0*/  LDG.E R14, desc[UR6][R14.64] ;  /* 0x000000060e0e7981 */ /* 0x000f24000c1e1900 */
[----:B------:R-:W-:Y:S02]  /*07d0*/  IMAD.WIDE.U32 R10, R4, 0x4, R10 ;  /* 0x00000004040a7825 */ /* 0x000fe400078e000a */
[----:B------:R-:W4:Y:S02]  /*07e0*/  LDG.E R16, desc[UR6][R16.64] ;  /* 0x0000000610107981 */ /* 0x000f24000c1e1900 */
[----:B------:R-:W-:Y:S02]  /*07f0*/  IMAD.WIDE.U32 R8, R27, 0x4, R8 ;  /* 0x000000041b087825 */ /* 0x000fe400078e0008 */
[----:B------:R-:W5:Y:S04]  /*0800*/  LDG.E R10, desc[UR6][R10.64] ;  /* 0x000000060a0a7981 */ /* 0x000f68000c1e1900 */
[----:B------:R-:W5:Y:S01]  /*0810*/  LDG.E R8, desc[UR6][R8.64] ;  /* 0x0000000608087981 */ /* 0x000f62000c1e1900 */
[----:B------:R-:W-:Y:S01]  /*0820*/  IADD3 R6, PT, PT, R6, 0x4, RZ ;  /* 0x0000000406067810 */ /* 0x000fe20007ffe0ff */
[----:B--2---:R-:W-:-:S04]  /*0830*/  FFMA R7, R7, R20, R12 ;  /* 0x0000001407077223 */ /* 0x004fc8000000000c */
[----:B---3--:R-:W-:-:S04]  /*0840*/  FFMA R7, R22, R19, R7 ;  /* 0x0000001316077223 */ /* 0x008fc80000000007 */
[----:B----4-:R-:W-:-:S04]  /*0850*/  FFMA R7, R14, R16, R7 ;  /* 0x000000100e077223 */ /* 0x010fc80000000007 */
[----:B-----5:R-:W-:-:S07]  /*0860*/  FFMA R12, R10, R8, R7 ;  /* 0x000000080a0c7223 */ /* 0x020fce0000000007 */
.L_x_3:
[----:B------:R-:W-:Y:S05]  /*0870*/  @!P1 BRA `(.L_x_0) ;  /* 0x0000000000749947 */ /* 0x000fea0003800000 */
[----:B------:R-:W0:Y:S01]  /*0880*/  LDC.64 R8, c[0x0][0x398] ;  /* 0x0000e600ff087b82 */ /* 0x000e220000000a00 */
[----:B------:R-:W-:Y:S02]  /*0890*/  ISETP.NE.AND P0, PT, R13, 0x1, PT ;  /* 0x000000010d00780c */ /* 0x000fe40003f05270 */
[----:B------:R-:W-:-:S04]  /*08a0*/  LOP3.LUT R4, R2, 0x1, RZ, 0xc0, !PT ;  /* 0x0000000102047812 */ /* 0x000fc800078ec0ff */
[----:B------:R-:W-:Y:S01]  /*08b0*/  ISETP.NE.U32.AND P1, PT, R4, 0x1, PT ;  /* 0x000000010400780c */ /* 0x000fe20003f25070 */
[----:B------:R-:W1:Y:S06]  /*08c0*/  LDC.64 R18, c[0x0][0x390] ;  /* 0x0000e400ff127b82 */ /* 0x000e6c0000000a00 */
[----:B------:R-:W-:Y:S02]  /*08d0*/  @P0 IMAD R7, R3, R2, R6 ;  /* 0x0000000203070224 */ /* 0x000fe400078e0206 */
[----:B------:R-:W2:Y:S01]  /*08e0*/  LDC.64 R10, c[0x0][0x390] ;  /* 0x0000e400ff0a7b82 */ /* 0x000ea20000000a00 */
[C---:B------:R-:W-:Y:S01]  /*08f0*/  @P0 IMAD R17, R6.reuse, R0, R5 ;  /* 0x0000000006110224 */ /* 0x040fe200078e0205 */
[----:B------:R-:W-:-:S02]  /*0900*/  @P0 IADD3 R6, PT, PT, R6, 0x2, RZ ;  /* 0x0000000206060810 */ /* 0x000fc40007ffe0ff */
[----:B------:R-:W-:Y:S02]  /*0910*/  @P0 IADD3 R13, PT, PT, R7, 0x1, RZ ;  /* 0x00000001070d0810 */ /* 0x000fe40007ffe0ff */
[C---:B------:R-:W-:Y:S02]  /*0920*/  @P0 IADD3 R23, PT, PT, R17.reuse, R0, RZ ;  /* 0x0000000011170210 */ /* 0x040fe40007ffe0ff */
[----:B------:R-:W3:Y:S01]  /*0930*/  LDC.64 R14, c[0x0][0x398] ;  /* 0x0000e600ff0e7b82 */ /* 0x000ee20000000a00 */
[----:B0-----:R-:W-:-:S04]  /*0940*/  @P0 IMAD.WIDE.U32 R16, R17, 0x4, R8 ;  /* 0x0000000411100825 */ /* 0x001fc800078e0008 */
[----:B------:R-:W-:Y:S02]  /*0950*/  @P0 IMAD.WIDE.U32 R8, R23, 0x4, R8 ;  /* 0x0000000417080825 */ /* 0x000fe400078e0008 */
[----:B------:R-:W4:Y:S02]  /*0960*/  @P0 LDG.E R16, desc[UR6][R16.64] ;  /* 0x0000000610100981 */ /* 0x000f24000c1e1900 */
[--C-:B-1----:R-:W-:Y:S02]  /*0970*/  @P0 IMAD.WIDE.U32 R20, R7, 0x4, R18.reuse ;  /* 0x0000000407140825 */ /* 0x102fe400078e0012 */
[----:B------:R-:W5:Y:S02]  /*0980*/  @P0 LDG.E R8, desc[UR6][R8.64] ;  /* 0x0000000608080981 */ /* 0x000f64000c1e1900 */
[----:B------:R-:W-:Y:S02]  /*0990*/  @P0 IMAD.WIDE.U32 R18, R13, 0x4, R18 ;  /* 0x000000040d120825 */ /* 0x000fe400078e0012 */
[----:B------:R-:W4:Y:S02]  /*09a0*/  @P0 LDG.E R7, desc[UR6][R20.64] ;  /* 0x0000000614070981 */ /* 0x000f24000c1e1900 */
[----:B------:R-:W-:-:S02]  /*09b0*/  @!P1 IMAD R13, R3, R2, R6 ;  /* 0x00000002030d9224 */ /* 0x000fc400078e0206 */
[----:B------:R-:W-:Y:S01]  /*09c0*/  @!P1 IMAD R23, R6, R0, R5 ;  /* 0x0000000006179224 */ /* 0x000fe200078e0205 */
[----:B------:R-:W5:Y:S01]  /*09d0*/  @P0 LDG.E R18, desc[UR6][R18.64] ;  /* 0x0000000612120981 */ /* 0x000f62000c1e1900 */
[----:B--2---:R-:W-:-:S04]  /*09e0*/  @!P1 IMAD.WIDE.U32 R10, R13, 0x4, R10 ;  /* 0x000000040d0a9825 */ /* 0x004fc800078e000a */
[----:B---3--:R-:W-:Y:S02]  /*09f0*/  @!P1 IMAD.WIDE.U32 R14, R23, 0x4, R14 ;  /* 0x00000004170e9825 */ /* 0x008fe400078e000e */
[----:B------:R-:W2:Y:S04]  /*0a00*/  @!P1 LDG.E R11, desc[UR6][R10.64] ;  /* 0x000000060a0b9981 */ /* 0x000ea8000c1e1900 */
[----:B------:R-:W2:Y:S01]  /*0a10*/  @!P1 LDG.E R14, desc[UR6][R14.64] ;  /* 0x000000060e0e9981 */ /* 0x000ea2000c1e1900 */
[----:B----4-:R-:W-:-:S04]  /*0a20*/  @P0 FFMA R7, R7, R16, R12 ;  /* 0x0000001007070223 */ /* 0x010fc8000000000c */
[----:B-----5:R-:W-:-:S04]  /*0a30*/  @P0 FFMA R12, R18, R8, R7 ;  /* 0x00000008120c0223 */ /* 0x020fc80000000007 */
[----:B--2---:R-:W-:-:S07]  /*0a40*/  @!P1 FFMA R12, R11, R14, R12 ;  /* 0x0000000e0b0c9223 */ /* 0x004fce000000000c */
.L_x_0:
[----:B------:R-:W0:Y:S01]  /*0a50*/  LDC.64 R6, c[0x0][0x3a0] ;  /* 0x0000e800ff067b82 */ /* 0x000e220000000a00 */
[----:B------:R-:W-:-:S04]  /*0a60*/  IMAD R3, R3, R0, R5 ;  /* 0x0000000003037224 */ /* 0x000fc800078e0205 */
[----:B0-----:R-:W-:-:S05]  /*0a70*/  IMAD.WIDE.U32 R2, R3, 0x4, R6 ;  /* 0x0000000403027825 */ /* 0x001fca00078e0006 */
[----:B------:R-:W-:Y:S01]  /*0a80*/  STG.E desc[UR6][R2.64], R12 ;  /* 0x0000000c02007986 */ /* 0x000fe2000c101906 */
[----:B------:R-:W-:Y:S05]  /*0a90*/  EXIT ;  /* 0x000000000000794d */ /* 0x000fea0003800000 */
.L_x_4:
[----:B------:R-:W-:-:S00]  /*0aa0*/  BRA `(.L_x_4) ;  /* 0xfffffffc00fc7947 */ /* 0x000fc0000383ffff */
[----:B------:R-:W-:-:S00]  /*0ab0*/  NOP ;  /* 0x0000000000007918 */ /* 0x000fc00000000000 */
        /* <DEDUP_REMOVED lines=12> */
.L_x_25:


//--------------------- .text._Z15transpose_naivejjPfS_ --------------------------
	.section	.text._Z15transpose_naivejjPfS_,"ax",@progbits
	.align	128
        .global         _Z15transpose_naivejjPfS_
        .type           _Z15transpose_naivejjPfS_,@function
        .size           _Z15transpose_naivejjPfS_,(.L_x_26 - _Z15transpose_naivejjPfS_)
        .other          _Z15transpose_naivejjPfS_,@"STO_CUDA_ENTRY STV_DEFAULT"
_Z15transpose_naivejjPfS_:
.text._Z15transpose_naivejjPfS_:
[----:B------:R-:W-:Y:S01]  /*0000*/  LDC R1, c[0x0][0x37c] ;  /* 0x0000df00ff017b82 */ /* 0x000fe20000000800 */
[----:B------:R-:W0:Y:S01]  /*0010*/  S2R R0, SR_CTAID.X ;  /* 0x0000000000007919 */ /* 0x000e220000002500 */
[----:B------:R-:W0:Y:S01]  /*0020*/  LDCU UR4, c[0x0][0x360] ;  /* 0x00006c00ff0477ac */ /* 0x000e220008000800 */
[----:B------:R-:W0:Y:S01]  /*0030*/  S2R R3, SR_TID.X ;  /* 0x0000000000037919 */ /* 0x000e220000002100 */
[----:B------:R-:W1:Y:S01]  /*0040*/  LDCU UR5, c[0x0][0x364] ;  /* 0x00006c80ff0577ac */ /* 0x000e620008000800 */
[----:B------:R-:W1:Y:S01]  /*0050*/  S2R R7, SR_CTAID.Y ;  /* 0x0000000000077919 */ /* 0x000e620000002600 */
[----:B------:R-:W2:Y:S01]  /*0060*/  LDCU UR6, c[0x0][0x384] ;  /* 0x00007080ff0677ac */ /* 0x000ea20008000800 */
[----:B------:R-:W1:Y:S01]  /*0070*/  S2R R2, SR_TID.Y ;  /* 0x0000000000027919 */ /* 0x000e620000002200 */
[----:B0-----:R-:W-:Y:S02]  /*0080*/  IMAD R0, R0, UR4, R3 ;  /* 0x0000000400007c24 */ /* 0x001fe4000f8e0203 */
[----:B-1----:R-:W-:-:S05]  /*0090*/  IMAD R7, R7, UR5, R2 ;  /* 0x0000000507077c24 */ /* 0x002fca000f8e0202 */
[----:B------:R-:W-:-:S04]  /*00a0*/  VIMNMX.U32 R2, PT, PT, R0, R7, !PT ;  /* 0x0000000700027248 */ /* 0x000fc80007fe0000 */
[----:B--2---:R-:W-:-:S13]  /*00b0*/  ISETP.GE.U32.AND P0, PT, R2, UR6, PT ;  /* 0x0000000602007c0c */ /* 0x004fda000bf06070 */
[----:B------:R-:W-:Y:S05]  /*00c0*/  @P0 EXIT ;  /* 0x000000000000094d */ /* 0x000fea0003800000 */
[----:B------:R-:W0:Y:S01]  /*00d0*/  LDC.64 R2, c[0x0][0x388] ;  /* 0x0000e200ff027b82 */ /* 0x000e220000000a00 */
[----:B------:R-:W1:Y:S01]  /*00e0*/  LDCU.64 UR4, c[0x0][0x358] ;  /* 0x00006b00ff0477ac */ /* 0x000e620008000a00 */
[----:B------:R-:W-:Y:S01]  /*00f0*/  IMAD R5, R7, UR6, R0 ;  /* 0x0000000607057c24 */ /* 0x000fe2000f8e0200 */
[----:B------:R-:W2:Y:S03]  /*0100*/  LDCU UR7, c[0x0][0x380] ;  /* 0x00007000ff0777ac */ /* 0x000ea60008000800 */
[----:B0-----:R-:W-:Y:S02]  /*0110*/  IMAD.WIDE.U32 R2, R5, 0x4, R2 ;  /* 0x0000000405027825 */ /* 0x001fe400078e0002 */
[----:B------:R-:W0:Y:S04]  /*0120*/  LDC.64 R4, c[0x0][0x390] ;  /* 0x0000e400ff047b82 */ /* 0x000e280000000a00 */
[----:B-1----:R-:W3:Y:S01]  /*0130*/  LDG.E R3, desc[UR4][R2.64] ;  /* 0x0000000402037981 */ /* 0x002ee2000c1e1900 */
[----:B--2---:R-:W-:-:S04]  /*0140*/  IMAD R7, R0, UR7, R7 ;  /* 0x0000000700077c24 */ /* 0x004fc8000f8e0207 */
[----:B0-----:R-:W-:-:S05]  /*0150*/  IMAD.WIDE.U32 R4, R7, 0x4, R4 ;  /* 0x0000000407047825 */ /* 0x001fca00078e0004 */
[----:B---3--:R-:W-:Y:S01]  /*0160*/  STG.E desc[UR4][R4.64], R3 ;  /* 0x0000000304007986 */ /* 0x008fe2000c101904 */
[----:B------:R-:W-:Y:S05]  /*0170*/  EXIT ;  /* 0x000000000000794d */ /* 0x000fea0003800000 */
.L_x_5:
        /* <DEDUP_REMOVED lines=16> */
.L_x_26:


//--------------------- .text._Z19dot_shared_externaljPfS_S_ --------------------------
	.section	.text._Z19dot_shared_externaljPfS_S_,"ax",@progbits
	.align	128
        .global         _Z19dot_shared_externaljPfS_S_
        .type           _Z19dot_shared_externaljPfS_S_,@function
        .size           _Z19dot_shared_externaljPfS_S_,(.L_x_27 - _Z19dot_shared_externaljPfS_S_)
        .other          _Z19dot_shared_externaljPfS_S_,@"STO_CUDA_ENTRY STV_DEFAULT"
_Z19dot_shared_externaljPfS_S_:
.text._Z19dot_shared_externaljPfS_S_:
[----:B------:R-:W-:Y:S08]  /*0000*/  LDC R1, c[0x0][0x37c] ;  /* 0x0000df00ff017b82 */ /* 0x000ff00000000800 */
[----:B------:R-:W0:Y:S01]  /*0010*/  S2UR UR5, SR_CgaCtaId ;  /* 0x00000000000579c3 */ /* 0x000e220000008800 */
[----:B------:R-:W1:Y:S01]  /*0020*/  S2R R12, SR_TID.X ;  /* 0x00000000000c7919 */ /* 0x000e620000002100 */
[----:B------:R-:W-:Y:S01]  /*0030*/  UMOV UR4, 0x400 ;  /* 0x0000040000047882 */ /* 0x000fe20000000000 */
[----:B------:R-:W2:Y:S01]  /*0040*/  LDCU.64 UR6, c[0x0][0x358] ;  /* 0x00006b00ff0677ac */ /* 0x000ea20008000a00 */
[----:B------:R-:W-:Y:S04]  /*0050*/  BSSY.RECONVERGENT B0, `(.L_x_6) ;  /* 0x000001a000007945 */ /* 0x000fe80003800200 */
[----:B------:R-:W3:Y:S08]  /*0060*/  S2UR UR8, SR_CTAID.X ;  /* 0x00000000000879c3 */ /* 0x000ef00000002500 */
[----:B------:R-:W3:Y:S01]  /*0070*/  LDC R11, c[0x0][0x360] ;  /* 0x0000d800ff0b7b82 */ /* 0x000ee20000000800 */
[----:B0-----:R-:W-:Y:S01]  /*0080*/  ULEA UR4, UR5, UR4, 0x18 ;  /* 0x0000000405047291 */ /* 0x001fe2000f8ec0ff */
[----:B------:R-:W0:Y:S05]  /*0090*/  LDCU UR5, c[0x0][0x380] ;  /* 0x00007000ff0577ac */ /* 0x000e2a0008000800 */
[----:B-1----:R-:W-:-:S05]  /*00a0*/  LEA R10, R12, UR4, 0x2 ;  /* 0x000000040c0a7c11 */ /* 0x002fca000f8e10ff */
[----:B------:R1:W-:Y:S01]  /*00b0*/  STS [R10], RZ ;  /* 0x000000ff0a007388 */ /* 0x0003e20000000800 */
[----:B---3--:R-:W-:-:S05]  /*00c0*/  IMAD R0, R11, UR8, R12 ;  /* 0x000000080b007c24 */ /* 0x008fca000f8e020c */
[----:B0-----:R-:W-:-:S13]  /*00d0*/  ISETP.GE.U32.AND P0, PT, R0, UR5, PT ;  /* 0x0000000500007c0c */ /* 0x001fda000bf06070 */
[----:B-12---:R-:W-:Y:S05]  /*00e0*/  @P0 BRA `(.L_x_7) ;  /* 0x0000000000400947 */ /* 0x006fea0003800000 */
[----:B------:R-:W0:Y:S01]  /*00f0*/  LDC.64 R6, c[0x0][0x388] ;  /* 0x0000e200ff067b82 */ /* 0x000e220000000a00 */
[----:B------:R-:W1:Y:S01]  /*0100*/  LDCU UR4, c[0x0][0x370] ;  /* 0x00006e00ff0477ac */ /* 0x000e620008000800 */
[----:B------:R-:W-:Y:S01]  /*0110*/  BSSY.RECONVERGENT B1, `(.L_x_8) ;  /* 0x000000c000017945 */ /* 0x000fe20003800200 */
[----:B------:R-:W-:-:S05]  /*0120*/  IMAD.MOV.U32 R13, RZ, RZ, RZ ;  /* 0x000000ffff0d7224 */ /* 0x000fca00078e00ff */
[----:B------:R-:W2:Y:S01]  /*0130*/  LDC.64 R8, c[0x0][0x390] ;  /* 0x0000e400ff087b82 */ /* 0x000ea20000000a00 */
[----:B-1----:R-:W-:-:S07]  /*0140*/  IMAD R15, R11, UR4, RZ ;  /* 0x000000040b0f7c24 */ /* 0x002fce000f8e02ff */
.L_x_9:
[----:B0-----:R-:W-:-:S04]  /*0150*/  IMAD.WIDE.U32 R2, R0, 0x4, R6 ;  /* 0x0000000400027825 */ /* 0x001fc800078e0006 */
[----:B--2---:R-:W-:Y:S02]  /*0160*/  IMAD.WIDE.U32 R4, R0, 0x4, R8 ;  /* 0x0000000400047825 */ /* 0x004fe400078e0008 */
[----:B------:R-:W2:Y:S04]  /*0170*/  LDG.E R2, desc[UR6][R2.64] ;  /* 0x0000000602027981 */ /* 0x000ea8000c1e1900 */
[----:B------:R-:W2:Y:S01]  /*0180*/  LDG.E R4, desc[UR6][R4.64] ;  /* 0x0000000604047981 */ /* 0x000ea2000c1e1900 */
[----:B------:R-:W-:-:S05]  /*0190*/  IMAD.IADD R0, R15, 0x1, R0 ;  /* 0x000000010f007824 */ /* 0x000fca00078e0200 */
[----:B------:R-:W-:Y:S01]  /*01a0*/  ISETP.GE.U32.AND P0, PT, R0, UR5, PT ;  /* 0x0000000500007c0c */ /* 0x000fe2000bf06070 */
[----:B--2---:R-:W-:-:S12]  /*01b0*/  FFMA R13, R2, R4, R13 ;  /* 0x00000004020d7223 */ /* 0x004fd8000000000d */
[----:B------:R-:W-:Y:S05]  /*01c0*/  @!P0 BRA `(.L_x_9) ;  /* 0xfffffffc00e08947 */ /* 0x000fea000383ffff */
[----:B------:R-:W-:Y:S05]  /*01d0*/  BSYNC.RECONVERGENT B1 ;  /* 0x0000000000017941 */ /* 0x000fea0003800200 */
.L_x_8:
[----:B------:R0:W-:Y:S02]  /*01e0*/  STS [R10], R13 ;  /* 0x0000000d0a007388 */ /* 0x0001e40000000800 */
.L_x_7:
[----:B------:R-:W-:Y:S05]  /*01f0*/  BSYNC.RECONVERGENT B0 ;  /* 0x0000000000007941 */ /* 0x000fea0003800200 */
.L_x_6:
[----:B------:R-:W-:Y:S01]  /*0200*/  BAR.SYNC.DEFER_BLOCKING 0x0 ;  /* 0x0000000000007b1d */ /* 0x000fe20000010000 */
[----:B------:R-:W-:Y:S02]  /*0210*/  ISETP.GE.U32.AND P1, PT, R11, 0x2, PT ;  /* 0x000000020b00780c */ /* 0x000fe40003f26070 */
[----:B------:R-:W-:-:S11]  /*0220*/  ISETP.NE.AND P0, PT, R12, RZ, PT ;  /* 0x000000ff0c00720c */ /* 0x000fd60003f05270 */
[----:B------:R-:W-:Y:S05]  /*0230*/  @!P1 BRA `(.L_x_10) ;  /* 0x00000000002c9947 */ /* 0x000fea0003800000 */
.L_x_11:
[----:B------:R-:W-:-:S04]  /*0240*/  SHF.R.U32.HI R5, RZ, 0x1, R11 ;  /* 0x00000001ff057819 */ /* 0x000fc8000001160b */
[----:B------:R-:W-:-:S13]  /*0250*/  ISETP.GE.U32.AND P1, PT, R12, R5, PT ;  /* 0x000000050c00720c */ /* 0x000fda0003f26070 */
[----:B------:R-:W-:Y:S01]  /*0260*/  @!P1 LEA R0, R5, R10, 0x2 ;  /* 0x0000000a05009211 */ /* 0x000fe200078e10ff */
[----:B------:R-:W-:Y:S05]  /*0270*/  @!P1 LDS R3, [R10] ;  /* 0x000000000a039984 */ /* 0x000fea0000000800 */
[----:B------:R-:W1:Y:S02]  /*0280*/  @!P1 LDS R0, [R0] ;  /* 0x0000000000009984 */ /* 0x000e640000000800 */
[----:B-1----:R-:W-:-:S05]  /*0290*/  @!P1 FADD R3, R0, R3 ;  /* 0x0000000300039221 */ /* 0x002fca0000000000 */
[----:B------:R1:W-:Y:S01]  /*02a0*/  @!P1 STS [R10], R3 ;  /* 0x000000030a009388 */ /* 0x0003e20000000800 */
[----:B------:R-:W-:Y:S01]  /*02b0*/  BAR.SYNC.DEFER_BLOCKING 0x0 ;  /* 0x0000000000007b1d */ /* 0x000fe20000010000 */
[----:B------:R-:W-:Y:S01]  /*02c0*/  ISETP.GT.U32.AND P1, PT, R11, 0x3, PT ;  /* 0x000000030b00780c */ /* 0x000fe20003f24070 */
[----:B------:R-:W-:-:S12]  /*02d0*/  IMAD.MOV.U32 R11, RZ, RZ, R5 ;  /* 0x000000ffff0b7224 */ /* 0x000fd800078e0005 */
[----:B-1----:R-:W-:Y:S05]  /*02e0*/  @P1 BRA `(.L_x_11) ;  /* 0xfffffffc00d41947 */ /* 0x002fea000383ffff */
.L_x_10:
[----:B------:R-:W-:Y:S05]  /*02f0*/  @P0 EXIT ;  /* 0x000000000000094d */ /* 0x000fea0003800000 */
[----:B------:R-:W1:Y:S01]  /*0300*/  S2UR UR5, SR_CgaCtaId ;  /* 0x00000000000579c3 */ /* 0x000e620000008800 */
[----:B------:R-:W-:-:S07]  /*0310*/  UMOV UR4, 0x400 ;  /* 0x0000040000047882 */ /* 0x000fce0000000000 */
[----:B------:R-:W2:Y:S01]  /*0320*/  LDC.64 R2, c[0x0][0x398] ;  /* 0x0000e600ff027b82 */ /* 0x000ea20000000a00 */
[----:B-1----:R-:W-:-:S09]  /*0330*/  ULEA UR4, UR5, UR4, 0x18 ;  /* 0x0000000405047291 */ /* 0x002fd2000f8ec0ff */
[----:B------:R-:W2:Y:S04]  /*0340*/  LDS R5, [UR4] ;  /* 0x00000004ff057984 */ /* 0x000ea80008000800 */
[----:B--2---:R-:W-:Y:S01]  /*0350*/  REDG.E.ADD.F32.FTZ.RN.STRONG.GPU desc[UR6][R2.64], R5 ;  /* 0x00000005020079a6 */ /* 0x004fe2000c12f306 */
[----:B------:R-:W-:Y:S05]  /*0360*/  EXIT ;  /* 0x000000000000794d */ /* 0x000fea0003800000 */
.L_x_12:
        /* <DEDUP_REMOVED lines=9> */
.L_x_27:


//--------------------- .text._Z3dotjPfS_S_       --------------------------
	.section	.text._Z3dotjPfS_S_,"ax",@progbits
	.align	128
        .global         _Z3dotjPfS_S_
        .type           _Z3dotjPfS_S_,@function
        .size           _Z3dotjPfS_S_,(.L_x_28 - _Z3dotjPfS_S_)
        .other          _Z3dotjPfS_S_,@"STO_CUDA_ENTRY STV_DEFAULT"
_Z3dotjPfS_S_:
.text._Z3dotjPfS_S_:
[----:B------:R-:W-:Y:S01]  /*0000*/  LDC R1, c[0x0][0x37c] ;  /* 0x0000df00ff017b82 */ /* 0x000fe20000000800 */
[----:B------:R-:W0:Y:S07]  /*0010*/  S2R R0, SR_TID.X ;  /* 0x0000000000007919 */ /* 0x000e2e0000002100 */
[----:B------:R-:W1:Y:S01]  /*0020*/  LDC.64 R8, c[0x0][0x390] ;  /* 0x0000e400ff087b82 */ /* 0x000e620000000a00 */
[----:B------:R-:W0:Y:S01]  /*0030*/  LDCU UR5, c[0x0][0x360] ;  /* 0x00006c00ff0577ac */ /* 0x000e220008000800 */
[----:B------:R-:W0:Y:S01]  /*0040*/  S2R R11, SR_CTAID.X ;  /* 0x00000000000b7919 */ /* 0x000e220000002500 */
[----:B------:R-:W2:Y:S05]  /*0050*/  LDCU.64 UR6, c[0x0][0x358] ;  /* 0x00006b00ff0677ac */ /* 0x000eaa0008000a00 */
[----:B------:R-:W3:Y:S01]  /*0060*/  LDC.64 R6, c[0x0][0x388] ;  /* 0x0000e200ff067b82 */ /* 0x000ee20000000a00 */
[----:B------:R-:W4:Y:S07]  /*0070*/  LDCU UR8, c[0x0][0x380] ;  /* 0x00007000ff0877ac */ /* 0x000f2e0008000800 */
[----:B------:R-:W4:Y:S01]  /*0080*/  LDC.64 R4, c[0x0][0x388] ;  /* 0x0000e200ff047b82 */ /* 0x000f220000000a00 */
[----:B0-----:R-:W-:-:S04]  /*0090*/  IMAD R11, R11, UR5, R0 ;  /* 0x000000050b0b7c24 */ /* 0x001fc8000f8e0200 */
[----:B-1----:R-:W-:-:S04]  /*00a0*/  IMAD.WIDE.U32 R12, R11, 0x4, R8 ;  /* 0x000000040b0c7825 */ /* 0x002fc800078e0008 */
[----:B---3--:R-:W-:Y:S02]  /*00b0*/  IMAD.WIDE.U32 R2, R11, 0x4, R6 ;  /* 0x000000040b027825 */ /* 0x008fe400078e0006 */
[----:B--2---:R-:W2:Y:S04]  /*00c0*/  LDG.E R13, desc[UR6][R12.64] ;  /* 0x000000060c0d7981 */ /* 0x004ea8000c1e1900 */
[----:B------:R-:W2:Y:S01]  /*00d0*/  LDG.E R10, desc[UR6][R2.64] ;  /* 0x00000006020a7981 */ /* 0x000ea2000c1e1900 */
[----:B------:R-:W0:Y:S01]  /*00e0*/  LDCU UR4, c[0x0][0x370] ;  /* 0x00006e00ff0477ac */ /* 0x000e220008000800 */
[----:B------:R-:W-:Y:S01]  /*00f0*/  BSSY.RECONVERGENT B0, `(.L_x_13) ;  /* 0x0000012000007945 */ /* 0x000fe20003800200 */
[----:B0-----:R-:W-:-:S06]  /*0100*/  UIMAD UR4, UR5, UR4, URZ ;  /* 0x00000004050472a4 */ /* 0x001fcc000f8e02ff */
[----:B------:R-:W-:-:S04]  /*0110*/  IADD3 R14, PT, PT, R11, UR4, RZ ;  /* 0x000000040b0e7c10 */ /* 0x000fc8000fffe0ff */
[----:B----4-:R-:W-:Y:S01]  /*0120*/  ISETP.GE.U32.AND P0, PT, R14, UR8, PT ;  /* 0x000000080e007c0c */ /* 0x010fe2000bf06070 */
[----:B--2---:R-:W-:-:S05]  /*0130*/  FMUL R15, R10, R13 ;  /* 0x0000000d0a0f7220 */ /* 0x004fca0000400000 */
[----:B------:R0:W-:Y:S07]  /*0140*/  STG.E desc[UR6][R2.64], R15 ;  /* 0x0000000f02007986 */ /* 0x0001ee000c101906 */
[----:B------:R-:W-:Y:S05]  /*0150*/  @P0 BRA `(.L_x_14) ;  /* 0x00000000002c0947 */ /* 0x000fea0003800000 */
[----:B------:R-:W-:Y:S02]  /*0160*/  MOV R17, R15 ;  /* 0x0000000f00117202 */ /* 0x000fe40000000f00 */
[----:B------:R-:W-:-:S07]  /*0170*/  MOV R19, R14 ;  /* 0x0000000e00137202 */ /* 0x000fce0000000f00 */
.L_x_15:
[----:B------:R-:W-:-:S04]  /*0180*/  IMAD.WIDE.U32 R12, R19, 0x4, R6 ;  /* 0x00000004130c7825 */ /* 0x000fc800078e0006 */
[C---:B0-----:R-:W-:Y:S02]  /*0190*/  IMAD.WIDE.U32 R14, R19.reuse, 0x4, R8 ;  /* 0x00000004130e7825 */ /* 0x041fe400078e0008 */
[----:B------:R-:W2:Y:S04]  /*01a0*/  LDG.E R12, desc[UR6][R12.64] ;  /* 0x000000060c0c7981 */ /* 0x000ea8000c1e1900 */
[----:B------:R-:W2:Y:S01]  /*01b0*/  LDG.E R14, desc[UR6][R14.64] ;  /* 0x000000060e0e7981 */ /* 0x000ea2000c1e1900 */
[----:B------:R-:W-:-:S04]  /*01c0*/  IADD3 R19, PT, PT, R19, UR4, RZ ;  /* 0x0000000413137c10 */ /* 0x000fc8000fffe0ff */
[----:B------:R-:W-:Y:S01]  /*01d0*/  ISETP.GE.U32.AND P0, PT, R19, UR8, PT ;  /* 0x0000000813007c0c */ /* 0x000fe2000bf06070 */
[----:B-12---:R-:W-:-:S05]  /*01e0*/  FFMA R17, R12, R14, R17 ;  /* 0x0000000e0c117223 */ /* 0x006fca0000000011 */
[----:B------:R1:W-:Y:S07]  /*01f0*/  STG.E desc[UR6][R2.64], R17 ;  /* 0x0000001102007986 */ /* 0x0003ee000c101906 */
[----:B------:R-:W-:Y:S05]  /*0200*/  @!P0 BRA `(.L_x_15) ;  /* 0xfffffffc00dc8947 */ /* 0x000fea000383ffff */
.L_x_14:
[----:B------:R-:W-:Y:S05]  /*0210*/  BSYNC.RECONVERGENT B0 ;  /* 0x0000000000007941 */ /* 0x000fea0003800200 */
.L_x_13:
[----:B------:R-:W-:Y:S01]  /*0220*/  BAR.SYNC.DEFER_BLOCKING 0x0 ;  /* 0x0000000000007b1d */ /* 0x000fe20000010000 */
[----:B------:R-:W-:-:S09]  /*0230*/  UISETP.GE.U32.AND UP0, UPT, UR5, 0x2, UPT ;  /* 0x000000020500788c */ /* 0x000fd2000bf06070 */
[----:B------:R-:W-:Y:S05]  /*0240*/  BRA.U !UP0, `(.L_x_16) ;  /* 0x00000001083c7547 */ /* 0x000fea000b800000 */
.L_x_19:
[----:B------:R-:W-:Y:S01]  /*0250*/  USHF.R.U32.HI UR4, URZ, 0x1, UR5 ;  /* 0x00000001ff047899 */ /* 0x000fe20008011605 */
[----:B------:R-:W-:Y:S05]  /*0260*/  BSSY.RECONVERGENT B0, `(.L_x_17) ;  /* 0x0000009000007945 */ /* 0x000fea0003800200 */
[----:B------:R-:W-:-:S13]  /*0270*/  ISETP.GE.U32.AND P0, PT, R0, UR4, PT ;  /* 0x0000000400007c0c */ /* 0x000fda000bf06070 */
[----:B--2---:R-:W-:Y:S05]  /*0280*/  @P0 BRA `(.L_x_18) ;  /* 0x0000000000180947 */ /* 0x004fea0003800000 */
[----:B------:R-:W-:Y:S01]  /*0290*/  IADD3 R7, PT, PT, R11, UR4, RZ ;  /* 0x000000040b077c10 */ /* 0x000fe2000fffe0ff */
[----:B------:R-:W2:Y:S04]  /*02a0*/  LDG.E R9, desc[UR6][R2.64] ;  /* 0x0000000602097981 */ /* 0x000ea8000c1e1900 */
[----:B------:R-:W-:-:S06]  /*02b0*/  IMAD.WIDE.U32 R6, R7, 0x4, R4 ;  /* 0x0000000407067825 */ /* 0x000fcc00078e0004 */
[----:B------:R-:W2:Y:S02]  /*02c0*/  LDG.E R6, desc[UR6][R6.64] ;  /* 0x0000000606067981 */ /* 0x000ea4000c1e1900 */
[----:B--2---:R-:W-:-:S05]  /*02d0*/  FADD R9, R6, R9 ;  /* 0x0000000906097221 */ /* 0x004fca0000000000 */
[----:B------:R2:W-:Y:S02]  /*02e0*/  STG.E desc[UR6][R2.64], R9 ;  /* 0x0000000902007986 */ /* 0x0005e4000c101906 */
.L_x_18:
[----:B------:R-:W-:Y:S05]  /*02f0*/  BSYNC.RECONVERGENT B0 ;  /* 0x0000000000007941 */ /* 0x000fea0003800200 */
.L_x_17:
[----:B------:R-:W-:Y:S01]  /*0300*/  BAR.SYNC.DEFER_BLOCKING 0x0 ;  /* 0x0000000000007b1d */ /* 0x000fe20000010000 */
[----:B------:R-:W-:-:S05]  /*0310*/  UISETP.GT.U32.AND UP0, UPT, UR5, 0x3, UPT ;  /* 0x000000030500788c */ /* 0x000fca000bf04070 */
[----:B------:R-:W-:-:S04]  /*0320*/  UMOV UR5, UR4 ;  /* 0x0000000400057c82 */ /* 0x000fc80008000000 */
[----:B------:R-:W-:Y:S05]  /*0330*/  BRA.U UP0, `(.L_x_19) ;  /* 0xfffffffd00c47547 */ /* 0x000fea000b83ffff */
.L_x_16:
[----:B------:R-:W-:-:S13]  /*0340*/  ISETP.NE.AND P0, PT, R0, RZ, PT ;  /* 0x000000ff0000720c */ /* 0x000fda0003f05270 */
[----:B------:R-:W-:Y:S05]  /*0350*/  @P0 EXIT ;  /* 0x000000000000094d */ /* 0x000fea0003800000 */
[----:B012---:R-:W2:Y:S01]  /*0360*/  LDG.E R3, desc[UR6][R2.64] ;  /* 0x0000000602037981 */ /* 0x007ea2000c1e1900 */
[----:B------:R-:W2:Y:S03]  /*0370*/  LDC.64 R4, c[0x0][0x398] ;  /* 0x0000e600ff047b82 */ /* 0x000ea60000000a00 */
[----:B--2---:R-:W-:Y:S01]  /*0380*/  REDG.E.ADD.F32.FTZ.RN.STRONG.GPU desc[UR6][R4.64], R3 ;  /* 0x00000003040079a6 */ /* 0x004fe2000c12f306 */
[----:B------:R-:W-:Y:S05]  /*0390*/  EXIT ;  /* 0x000000000000794d */ /* 0x000fea0003800000 */
.L_x_20:
        /* <DEDUP_REMOVED lines=14> */
.L_x_28:


//--------------------- .text._Z10add_float4jPfS_S_ --------------------------
	.section	.text._Z10add_float4jPfS_S_,"ax",@progbits
	.align	128
        .global         _Z10add_float4jPfS_S_
        .type           _Z10add_float4jPfS_S_,@function
        .size           _Z10add_float4jPfS_S_,(.L_x_29 - _Z10add_float4jPfS_S_)
        .other          _Z10add_float4jPfS_S_,@"STO_CUDA_ENTRY STV_DEFAULT"
_Z10add_float4jPfS_S_:
.text._Z10add_float4jPfS_S_:
[----:B------:R-:W-:Y:S01]  /*0000*/  LDC R1, c[0x0][0x37c] ;  /* 0x0000df00ff017b82 */ /* 0x000fe20000000800 */
[----:B------:R-:W0:Y:S01]  /*0010*/  S2R R0, SR_TID.X ;  /* 0x0000000000007919 */ /* 0x000e220000002100 */
[----:B------:R-:W0:Y:S01]  /*0020*/  LDCU UR4, c[0x0][0x360] ;  /* 0x00006c00ff0477ac */ /* 0x000e220008000800 */
[----:B------:R-:W0:Y:S01]  /*0030*/  S2R R3, SR_CTAID.X ;  /* 0x0000000000037919 */ /* 0x000e220000002500 */
[----:B------:R-:W1:Y:S01]  /*0040*/  LDCU UR5, c[0x0][0x380] ;  /* 0x00007000ff0577ac */ /* 0x000e620008000800 */
[----:B0-----:R-:W-:-:S05]  /*0050*/  IMAD R0, R3, UR4, R0 ;  /* 0x0000000403007c24 */ /* 0x001fca000f8e0200 */
[----:B------:R-:W-:-:S04]  /*0060*/  SHF.L.U32 R0, R0, 0x2, RZ ;  /* 0x0000000200007819 */ /* 0x000fc800000006ff */
[----:B-1----:R-:W-:-:S13]  /*0070*/  ISETP.GE.U32.AND P0, PT, R0, UR5, PT ;  /* 0x0000000500007c0c */ /* 0x002fda000bf06070 */
[----:B------:R-:W-:Y:S05]  /*0080*/  @P0 EXIT ;  /* 0x000000000000094d */ /* 0x000fea0003800000 */
[----:B------:R-:W0:Y:S01]  /*0090*/  LDC R19, c[0x0][0x370] ;  /* 0x0000dc00ff137b82 */ /* 0x000e220000000800 */
[----:B------:R-:W1:Y:S07]  /*00a0*/  LDCU.64 UR6, c[0x0][0x358] ;  /* 0x00006b00ff0677ac */ /* 0x000e6e0008000a00 */
[----:B------:R-:W2:Y:S08]  /*00b0*/  LDC.64 R10, c[0x0][0x388] ;  /* 0x0000e200ff0a7b82 */ /* 0x000eb00000000a00 */
[----:B------:R-:W3:Y:S08]  /*00c0*/  LDC.64 R8, c[0x0][0x390] ;  /* 0x0000e400ff087b82 */ /* 0x000ef00000000a00 */
[----:B------:R-:W4:Y:S01]  /*00d0*/  LDC.64 R2, c[0x0][0x398] ;  /* 0x0000e600ff027b82 */ /* 0x000f220000000a00 */
[----:B01----:R-:W-:-:S07]  /*00e0*/  IMAD R19, R19, UR4, RZ ;  /* 0x0000000413137c24 */ /* 0x003fce000f8e02ff */
.L_x_21:
[----:B---3--:R-:W-:-:S04]  /*00f0*/  IMAD.WIDE.U32 R12, R0, 0x4, R8 ;  /* 0x00000004000c7825 */ /* 0x008fc800078e0008 */
[----:B--2---:R-:W-:Y:S02]  /*0100*/  IMAD.WIDE.U32 R16, R0, 0x4, R10 ;  /* 0x0000000400107825 */ /* 0x004fe400078e000a */
[----:B0-----:R-:W2:Y:S04]  /*0110*/  LDG.E.128 R12, desc[UR6][R12.64] ;  /* 0x000000060c0c7981 */ /* 0x001ea8000c1e1d00 */
[----:B------:R-:W2:Y:S02]  /*0120*/  LDG.E.128 R4, desc[UR6][R16.64] ;  /* 0x0000000610047981 */ /* 0x000ea4000c1e1d00 */
[----:B--2---:R-:W-:Y:S01]  /*0130*/  FADD R6, R6, R14 ;  /* 0x0000000e06067221 */ /* 0x004fe20000000000 */
[----:B------:R-:W-:Y:S01]  /*0140*/  FADD R7, R7, R15 ;  /* 0x0000000f07077221 */ /* 0x000fe20000000000 */
[----:B------:R-:W-:Y:S01]  /*0150*/  FADD R4, R4, R12 ;  /* 0x0000000c04047221 */ /* 0x000fe20000000000 */
[----:B------:R-:W-:Y:S01]  /*0160*/  FADD R5, R5, R13 ;  /* 0x0000000d05057221 */ /* 0x000fe20000000000 */
[----:B----4-:R-:W-:Y:S01]  /*0170*/  IMAD.WIDE.U32 R14, R0, 0x4, R2 ;  /* 0x00000004000e7825 */ /* 0x010fe200078e0002 */
[----:B------:R-:W-:-:S04]  /*0180*/  LEA R0, R19, R0, 0x2 ;  /* 0x0000000013007211 */ /* 0x000fc800078e10ff */
[----:B------:R0:W-:Y:S01]  /*0190*/  STG.E.128 desc[UR6][R14.64], R4 ;  /* 0x000000040e007986 */ /* 0x0001e2000c101d06 */
[----:B------:R-:W-:-:S13]  /*01a0*/  ISETP.GE.U32.AND P0, PT, R0, UR5, PT ;  /* 0x0000000500007c0c */ /* 0x000fda000bf06070 */
[----:B------:R-:W-:Y:S05]  /*01b0*/  @!P0 BRA `(.L_x_21) ;  /* 0xfffffffc00cc8947 */ /* 0x000fea000383ffff */
[----:B------:R-:W-:Y:S05]  /*01c0*/  EXIT ;  /* 0x000000000000794d */ /* 0x000fea0003800000 */
.L_x_22:
        /* <DEDUP_REMOVED lines=11> */
.L_x_29:


//--------------------- .text._Z3addjPfS_S_       --------------------------
	.section	.text._Z3addjPfS_S_,"ax",@progbits
	.align	128
        .global         _Z3addjPfS_S_
        .type           _Z3addjPfS_S_,@function
        .size           _Z3addjPfS_S_,(.L_x_30 - _Z3addjPfS_S_)
        .other          _Z3addjPfS_S_,@"STO_CUDA_ENTRY STV_DEFAULT"
_Z3addjPfS_S_:
.text._Z3addjPfS_S_:
[----:B------:R-:W-:Y:S01]  /*0000*/  LDC R1, c[0x0][0x37c] ;  /* 0x0000df00ff017b82 */ /* 0x000fe20000000800 */
[----:B------:R-:W0:Y:S01]  /*0010*/  S2R R0, SR_CTAID.X ;  /* 0x0000000000007919 */ /* 0x000e220000002500 */
[----:B------:R-:W0:Y:S01]  /*0020*/  LDCU UR4, c[0x0][0x360] ;  /* 0x00006c00ff0477ac */ /* 0x000e220008000800 */
[----:B------:R-:W0:Y:S01]  /*0030*/  S2R R3, SR_TID.X ;  /* 0x0000000000037919 */ /* 0x000e220000002100 */
[----:B------:R-:W1:Y:S01]  /*0040*/  LDCU UR8, c[0x0][0x380] ;  /* 0x00007000ff0877ac */ /* 0x000e620008000800 */
[----:B0-----:R-:W-:-:S05]  /*0050*/  IMAD R0, R0, UR4, R3 ;  /* 0x0000000400007c24 */ /* 0x001fca000f8e0203 */
[----:B-1----:R-:W-:-:S13]  /*0060*/  ISETP.GE.U32.AND P0, PT, R0, UR8, PT ;  /* 0x0000000800007c0c */ /* 0x002fda000bf06070 */
[----:B------:R-:W-:Y:S05]  /*0070*/  @P0 EXIT ;  /* 0x000000000000094d */ /* 0x000fea0003800000 */
[----:B------:R-:W0:Y:S01]  /*0080*/  LDC.64 R8, c[0x0][0x388] ;  /* 0x0000e200ff087b82 */ /* 0x000e220000000a00 */
[----:B------:R-:W1:Y:S01]  /*0090*/  LDCU UR5, c[0x0][0x370] ;  /* 0x00006e00ff0577ac */ /* 0x000e620008000800 */
[----:B------:R-:W2:Y:S06]  /*00a0*/  LDCU.64 UR6, c[0x0][0x358] ;  /* 0x00006b00ff0677ac */ /* 0x000eac0008000a00 */
[----:B------:R-:W3:Y:S08]  /*00b0*/  LDC.64 R10, c[0x0][0x390] ;  /* 0x0000e400ff0a7b82 */ /* 0x000ef00000000a00 */
[----:B------:R-:W4:Y:S01]  /*00c0*/  LDC.64 R12, c[0x0][0x398] ;  /* 0x0000e600ff0c7b82 */ /* 0x000f220000000a00 */
[----:B-1----:R-:W-:-:S12]  /*00d0*/  UIMAD UR4, UR4, UR5, URZ ;  /* 0x00000005040472a4 */ /* 0x002fd8000f8e02ff */
.L_x_23:
[----:B0-----:R-:W-:-:S04]  /*00e0*/  IMAD.WIDE.U32 R2, R0, 0x4, R8 ;  /* 0x0000000400027825 */ /* 0x001fc800078e0008 */
[C---:B---3--:R-:W-:Y:S02]  /*00f0*/  IMAD.WIDE.U32 R4, R0.reuse, 0x4, R10 ;  /* 0x0000000400047825 */ /* 0x048fe400078e000a */
[----:B--2---:R-:W2:Y:S04]  /*0100*/  LDG.E R2, desc[UR6][R2.64] ;  /* 0x0000000602027981 */ /* 0x004ea8000c1e1900 */
[----:B------:R-:W2:Y:S01]  /*0110*/  LDG.E R5, desc[UR6][R4.64] ;  /* 0x0000000604057981 */ /* 0x000ea2000c1e1900 */
[C---:B-1--4-:R-:W-:Y:S01]  /*0120*/  IMAD.WIDE.U32 R6, R0.reuse, 0x4, R12 ;  /* 0x0000000400067825 */ /* 0x052fe200078e000c */
[----:B------:R-:W-:-:S04]  /*0130*/  IADD3 R0, PT, PT, R0, UR4, RZ ;  /* 0x0000000400007c10 */ /* 0x000fc8000fffe0ff */
[----:B------:R-:W-:Y:S01]  /*0140*/  ISETP.GE.U32.AND P0, PT, R0, UR8, PT ;  /* 0x0000000800007c0c */ /* 0x000fe2000bf06070 */
[----:B--2---:R-:W-:-:S05]  /*0150*/  FADD R15, R2, R5 ;  /* 0x00000005020f7221 */ /* 0x004fca0000000000 */
[----:B------:R1:W-:Y:S07]  /*0160*/  STG.E desc[UR6][R6.64], R15 ;  /* 0x0000000f06007986 */ /* 0x0003ee000c101906 */
[----:B------:R-:W-:Y:S05]  /*0170*/  @!P0 BRA `(.L_x_23) ;  /* 0xfffffffc00d88947 */ /* 0x000fea000383ffff */
[----:B------:R-:W-:Y:S05]  /*0180*/  EXIT ;  /* 0x000000000000794d */ /* 0x000fea0003800000 */
.L_x_24:
        /* <DEDUP_REMOVED lines=15> */
.L_x_30:


//--------------------- .nv.shared._Z11sgemm_naivejjjPfS_S_ --------------------------
	.section	.nv.shared._Z11sgemm_naivejjjPfS_S_,"aw",@nobits
	.sectionflags	@""
	.align	16
	.zero		1024


//--------------------- .nv.shared.reserved.0     --------------------------
	.section	.nv.shared.reserved.0,"aw",@nobits
	.weak		__nv_reservedSMEM_offset_0_alias
	.size		__nv_reservedSMEM_offset_0_alias, 0, 64
	.other		__nv_reservedSMEM_offset_0_alias,@"STO_CUDA_RESERVED_SHARED STV_DEFAULT"
__nv_reservedSMEM_offset_0_alias:
	.zero		0
	.zero		64


//--------------------- .nv.shared._Z15transpose_naivejjPfS_ --------------------------
	.section	.nv.shared._Z15transpose_naivejjPfS_,"aw",@nobits
	.sectionflags	@""
	.align	16
	.zero		1024


//--------------------- .nv.shared._Z19dot_shared_externaljPfS_S_ --------------------------
	.section	.nv.shared._Z19dot_shared_externaljPfS_S_,"aw",@nobits
	.sectionflags	@""
	.align	16
	.zero		1024


//--------------------- .nv.shared._Z3dotjPfS_S_  --------------------------
	.section	.nv.shared._Z3dotjPfS_S_,"aw",@nobits
	.sectionflags	@""
	.align	16
	.zero		1024


//--------------------- .nv.shared._Z10add_float4jPfS_S_ --------------------------
	.section	.nv.shared._Z10add_float4jPfS_S_,"aw",@nobits
	.sectionflags	@""
	.align	16
	.zero		1024


//--------------------- .nv.shared._Z3addjPfS_S_  --------------------------
	.section	.nv.shared._Z3addjPfS_S_,"aw",@nobits
	.sectionflags	@""
	.align	16
	.zero		1024


//--------------------- .nv.constant0._Z11sgemm_naivejjjPfS_S_ --------------------------
	.section	.nv.constant0._Z11sgemm_naivejjjPfS_S_,"a",@progbits
	.sectionflags	@""
	.align	4
.nv.constant0._Z11sgemm_naivejjjPfS_S_:
	.zero		936


//--------------------- .nv.constant0._Z15transpose_naivejjPfS_ --------------------------
	.section	.nv.constant0._Z15transpose_naivejjPfS_,"a",@progbits
	.sectionflags	@""
	.align	4
.nv.constant0._Z15transpose_naivejjPfS_:
	.zero		920


//--------------------- .nv.constant0._Z19dot_shared_externaljPfS_S_ --------------------------
	.section	.nv.constant0._Z19dot_shared_externaljPfS_S_,"a",@progbits
	.sectionflags	@""
	.align	4
.nv.constant0._Z19dot_shared_externaljPfS_S_:
	.zero		928


//--------------------- .nv.constant0._Z3dotjPfS_S_ --------------------------
	.section	.nv.constant0._Z3dotjPfS_S_,"a",@progbits
	.sectionflags	@""
	.align	4
.nv.constant0._Z3dotjPfS_S_:
	.zero		928


//--------------------- .nv.constant0._Z10add_float4jPfS_S_ --------------------------
	.section	.nv.constant0._Z10add_float4jPfS_S_,"a",@progbits
	.sectionflags	@""
	.align	4
.nv.constant0._Z10add_float4jPfS_S_:
	.zero		928


//--------------------- .nv.constant0._Z3addjPfS_S_ --------------------------
	.section	.nv.constant0._Z3addjPfS_S_,"a",@progbits
	.sectionflags	@""
	.align	4
.nv.constant0._Z3addjPfS_S_:
	.zero		928


//--------------------- SYMBOLS --------------------------

	.type		.nv.reservedSmem.offset0,@object
	.size		.nv.reservedSmem.offset0,0x4
	.type		.nv.reservedSmem.cap,@object
	.size		.nv.reservedSmem.cap,0x4
